	.target	sm_90a

	.elftype	@"ET_EXEC"


//--------------------- .note.nv.tkinfo           --------------------------
	.section	.note.nv.tkinfo,"",@"SHT_NOTE"
	.sectionflags	@"SHF_NOTE_NV_TKINFO"
	.tkinfo
        /*0018*/ 	.word	0x00000002
        /*0030*/ 	.string	""
        /*0030*/ 	.string	"ptxas"
        /*0030*/ 	.string	"Cuda compilation tools, release 13.0, V13.0.88"
        /*0030*/ 	.string	"Build cuda_13.0.r13.0/compiler.36424714_0"
        /*0030*/ 	.string	"-arch sm_90a -m 64 "



//--------------------- .note.nv.cuinfo           --------------------------
	.section	.note.nv.cuinfo,"",@"SHT_NOTE"
	.sectionflags	@"SHF_NOTE_NV_CUINFO"
        /*0018*/ 	.short	0x0002
        /*001a*/ 	.short	0x005a
        /*001c*/ 	.short	0x0082
	.zero		2


//--------------------- .nv.info                  --------------------------
	.section	.nv.info,"",@"SHT_CUDA_INFO"
	.align	4


	//----- nvinfo : EIATTR_REGCOUNT
	.align		4
        /*0000*/ 	.byte	0x04, 0x2f
        /*0002*/ 	.short	(.L_15 - .L_14)
	.align		4
.L_14:
        /*0004*/ 	.word	index@(_ZN7cutlass13device_kernelINS_4gemm6kernel13GemmUniversalIN4cute5tupleIJiiiiEEENS1_10collective13CollectiveMmaINS1_34MainloopSm90TmaGmmaWarpSpecializedILi14ENS5_IJNS4_1CILi2EEENSA_ILi1EEESC_EEENS1_32KernelTmaWarpSpecializedPingpongEEENS5_IJNSA_ILi64EEESG_SG_EEENS_10bfloat16_tENS5_IJlSC_lEEESI_SJ_NS4_8TiledMMAINS4_8MMA_AtomIJNS4_4SM904GMMA27MMA_64x64x16_F32BF16BF16_SSILNSN_5MajorE0ELSP_0ELNSN_7ScaleInE1ELSQ_1EEEEEENS4_6LayoutINS5_IJSC_SC_SC_EEENS5_IJNSA_ILi0EEESV_SV_EEEEENS5_IJNS4_10UnderscoreESY_SY_EEEEENS4_13SM90_TMA_LOADENS4_14ComposedLayoutINS4_7SwizzleILi3ELi4ELi3EEENS4_18smem_ptr_flag_bitsILi16EEENST_INS5_IJNSA_ILi8EEESG_EEENS5_IJSG_SC_EEEEEEEvNS4_8identityENS4_23SM90_TMA_LOAD_MULTICASTES1B_vS1C_EENS_8epilogue10collective6detail29Sm90TmaWarpSpecializedAdapterINS1G_15DefaultEpilogueISI_SJ_SJ_NS1F_6thread17LinearCombinationISI_Li1EffLNS1K_9ScaleType4KindE0ELNS_15FloatRoundStyleE2ESI_EENS1_15EpilogueDefaultEEEEEvvEEEEvNT_6ParamsE)
        /*0008*/ 	.word	0x000000a8


	//----- nvinfo : EIATTR_FRAME_SIZE
	.align		4
.L_15:
        /*000c*/ 	.byte	0x04, 0x11
        /*000e*/ 	.short	(.L_17 - .L_16)
	.align		4
.L_16:
        /*0010*/ 	.word	index@(_ZN7cutlass13device_kernelINS_4gemm6kernel13GemmUniversalIN4cute5tupleIJiiiiEEENS1_10collective13CollectiveMmaINS1_34MainloopSm90TmaGmmaWarpSpecializedILi14ENS5_IJNS4_1CILi2EEENSA_ILi1EEESC_EEENS1_32KernelTmaWarpSpecializedPingpongEEENS5_IJNSA_ILi64EEESG_SG_EEENS_10bfloat16_tENS5_IJlSC_lEEESI_SJ_NS4_8TiledMMAINS4_8MMA_AtomIJNS4_4SM904GMMA27MMA_64x64x16_F32BF16BF16_SSILNSN_5MajorE0ELSP_0ELNSN_7ScaleInE1ELSQ_1EEEEEENS4_6LayoutINS5_IJSC_SC_SC_EEENS5_IJNSA_ILi0EEESV_SV_EEEEENS5_IJNS4_10UnderscoreESY_SY_EEEEENS4_13SM90_TMA_LOADENS4_14ComposedLayoutINS4_7SwizzleILi3ELi4ELi3EEENS4_18smem_ptr_flag_bitsILi16EEENST_INS5_IJNSA_ILi8EEESG_EEENS5_IJSG_SC_EEEEEEEvNS4_8identityENS4_23SM90_TMA_LOAD_MULTICASTES1B_vS1C_EENS_8epilogue10collective6detail29Sm90TmaWarpSpecializedAdapterINS1G_15DefaultEpilogueISI_SJ_SJ_NS1F_6thread17LinearCombinationISI_Li1EffLNS1K_9ScaleType4KindE0ELNS_15FloatRoundStyleE2ESI_EENS1_15EpilogueDefaultEEEEEvvEEEEvNT_6ParamsE)
        /*0014*/ 	.word	0x00000008


	//----- nvinfo : EIATTR_MIN_STACK_SIZE
	.align		4
.L_17:
        /*0018*/ 	.byte	0x04, 0x12
        /*001a*/ 	.short	(.L_19 - .L_18)
	.align		4
.L_18:
        /*001c*/ 	.word	index@(_ZN7cutlass13device_kernelINS_4gemm6kernel13GemmUniversalIN4cute5tupleIJiiiiEEENS1_10collective13CollectiveMmaINS1_34MainloopSm90TmaGmmaWarpSpecializedILi14ENS5_IJNS4_1CILi2EEENSA_ILi1EEESC_EEENS1_32KernelTmaWarpSpecializedPingpongEEENS5_IJNSA_ILi64EEESG_SG_EEENS_10bfloat16_tENS5_IJlSC_lEEESI_SJ_NS4_8TiledMMAINS4_8MMA_AtomIJNS4_4SM904GMMA27MMA_64x64x16_F32BF16BF16_SSILNSN_5MajorE0ELSP_0ELNSN_7ScaleInE1ELSQ_1EEEEEENS4_6LayoutINS5_IJSC_SC_SC_EEENS5_IJNSA_ILi0EEESV_SV_EEEEENS5_IJNS4_10UnderscoreESY_SY_EEEEENS4_13SM90_TMA_LOADENS4_14ComposedLayoutINS4_7SwizzleILi3ELi4ELi3EEENS4_18smem_ptr_flag_bitsILi16EEENST_INS5_IJNSA_ILi8EEESG_EEENS5_IJSG_SC_EEEEEEEvNS4_8identityENS4_23SM90_TMA_LOAD_MULTICASTES1B_vS1C_EENS_8epilogue10collective6detail29Sm90TmaWarpSpecializedAdapterINS1G_15DefaultEpilogueISI_SJ_SJ_NS1F_6thread17LinearCombinationISI_Li1EffLNS1K_9ScaleType4KindE0ELNS_15FloatRoundStyleE2ESI_EENS1_15EpilogueDefaultEEEEEvvEEEEvNT_6ParamsE)
        /*0020*/ 	.word	0x00000008
.L_19:


//--------------------- .nv.compat                --------------------------
	.section	.nv.compat,"",@"SHT_CUDA_COMPAT_INFO"
	.align	4
        /*0000*/ 	.byte	0x02, 0x09, 0x01, 0x00, 0x02, 0x02, 0x04, 0x00, 0x02, 0x05, 0x05, 0x00, 0x03, 0x07, 0x01, 0x01
        /*0010*/ 	.byte	0x02, 0x03, 0x01, 0x00, 0x02, 0x06, 0x01, 0x00, 0x04, 0x0b, 0x08, 0x00, 0x00, 0x00, 0x00, 0x00
        /*0020*/ 	.byte	0x00, 0x00, 0x00, 0x00


//--------------------- .nv.info._ZN7cutlass13device_kernelINS_4gemm6kernel13GemmUniversalIN4cute5tupleIJiiiiEEENS1_10collective13CollectiveMmaINS1_34MainloopSm90TmaGmmaWarpSpecializedILi14ENS5_IJNS4_1CILi2EEENSA_ILi1EEESC_EEENS1_32KernelTmaWarpSpecializedPingpongEEENS5_IJNSA_ILi64EEESG_SG_EEENS_10bfloat16_tENS5_IJlSC_lEEESI_SJ_NS4_8TiledMMAINS4_8MMA_AtomIJNS4_4SM904GMMA27MMA_64x64x16_F32BF16BF16_SSILNSN_5MajorE0ELSP_0ELNSN_7ScaleInE1ELSQ_1EEEEEENS4_6LayoutINS5_IJSC_SC_SC_EEENS5_IJNSA_ILi0EEESV_SV_EEEEENS5_IJNS4_10UnderscoreESY_SY_EEEEENS4_13SM90_TMA_LOADENS4_14ComposedLayoutINS4_7SwizzleILi3ELi4ELi3EEENS4_18smem_ptr_flag_bitsILi16EEENST_INS5_IJNSA_ILi8EEESG_EEENS5_IJSG_SC_EEEEEEEvNS4_8identityENS4_23SM90_TMA_LOAD_MULTICASTES1B_vS1C_EENS_8epilogue10collective6detail29Sm90TmaWarpSpecializedAdapterINS1G_15DefaultEpilogueISI_SJ_SJ_NS1F_6thread17LinearCombinationISI_Li1EffLNS1K_9ScaleType4KindE0ELNS_15FloatRoundStyleE2ESI_EENS1_15EpilogueDefaultEEEEEvvEEEEvNT_6ParamsE --------------------------
	.section	.nv.info._ZN7cutlass13device_kernelINS_4gemm6kernel13GemmUniversalIN4cute5tupleIJiiiiEEENS1_10collective13CollectiveMmaINS1_34MainloopSm90TmaGmmaWarpSpecializedILi14ENS5_IJNS4_1CILi2EEENSA_ILi1EEESC_EEENS1_32KernelTmaWarpSpecializedPingpongEEENS5_IJNSA_ILi64EEESG_SG_EEENS_10bfloat16_tENS5_IJlSC_lEEESI_SJ_NS4_8TiledMMAINS4_8MMA_AtomIJNS4_4SM904GMMA27MMA_64x64x16_F32BF16BF16_SSILNSN_5MajorE0ELSP_0ELNSN_7ScaleInE1ELSQ_1EEEEEENS4_6LayoutINS5_IJSC_SC_SC_EEENS5_IJNSA_ILi0EEESV_SV_EEEEENS5_IJNS4_10UnderscoreESY_SY_EEEEENS4_13SM90_TMA_LOADENS4_14ComposedLayoutINS4_7SwizzleILi3ELi4ELi3EEENS4_18smem_ptr_flag_bitsILi16EEENST_INS5_IJNSA_ILi8EEESG_EEENS5_IJSG_SC_EEEEEEEvNS4_8identityENS4_23SM90_TMA_LOAD_MULTICASTES1B_vS1C_EENS_8epilogue10collective6detail29Sm90TmaWarpSpecializedAdapterINS1G_15DefaultEpilogueISI_SJ_SJ_NS1F_6thread17LinearCombinationISI_Li1EffLNS1K_9ScaleType4KindE0ELNS_15FloatRoundStyleE2ESI_EENS1_15EpilogueDefaultEEEEEvvEEEEvNT_6ParamsE,"",@"SHT_CUDA_INFO"
	.sectionflags	@""
	.align	4


	//----- nvinfo : EIATTR_CUDA_API_VERSION
	.align		4
        /*0000*/ 	.byte	0x04, 0x37
        /*0002*/ 	.short	(.L_21 - .L_20)
.L_20:
        /*0004*/ 	.word	0x00000082


	//----- nvinfo : EIATTR_KPARAM_INFO
	.align		4
.L_21:
        /*0008*/ 	.byte	0x04, 0x17
        /*000a*/ 	.short	(.L_23 - .L_22)
.L_22:
        /*000c*/ 	.word	0x00000000
        /*0010*/ 	.short	0x0000
        /*0012*/ 	.short	0x0070
        /*0014*/ 	.byte	0x00, 0xf0, 0x01, 0x10


	//----- nvinfo : EIATTR_SPARSE_MMA_MASK
	.align		4
.L_23:
        /*0018*/ 	.byte	0x03, 0x50
        /*001a*/ 	.short	0x0000


	//----- nvinfo : EIATTR_MAXREG_COUNT
	.align		4
        /*001c*/ 	.byte	0x03, 0x1b
        /*001e*/ 	.short	0x00a8


	//----- nvinfo : EIATTR_NUM_BARRIERS
	.align		4
        /*0020*/ 	.byte	0x02, 0x4c
        /*0022*/ 	.byte	0x01
	.zero		1


	//----- nvinfo : EIATTR_EXTERNS
	.align		4
        /*0024*/ 	.byte	0x04, 0x0f
        /*0026*/ 	.short	(.L_25 - .L_24)


	//   ....[0]....
	.align		4
.L_24:
        /*0028*/ 	.word	index@(__assertfail)


	//----- nvinfo : EIATTR_ANNOTATIONS
	.align		4
.L_25:
        /*002c*/ 	.byte	0x04, 0x55
        /*002e*/ 	.short	(.L_27 - .L_26)


	//   ....[0]....
.L_26:
        /*0030*/ 	.word	0x00000001
        /*0034*/ 	.byte	0x20, 0x0f, 0x00, 0x00, 0x01, 0x00, 0x00, 0x00, 0x50, 0x47, 0x00, 0x00, 0x01, 0x00, 0x00, 0x00
        /*0044*/ 	.byte	0xd0, 0x53, 0x00, 0x00


	//----- nvinfo : EIATTR_MERCURY_ISA_VERSION
	.align		4
.L_27:
        /*0048*/ 	.byte	0x03, 0x5f
        /*004a*/ 	.short	0x0101


	//----- nvinfo : EIATTR_INT_WARP_WIDE_INSTR_OFFSETS
	.align		4
        /*004c*/ 	.byte	0x04, 0x31
        /*004e*/ 	.short	(.L_29 - .L_28)


	//   ....[0]....
.L_28:
        /*0050*/ 	.word	0x000006a0


	//   ....[1]....
        /*0054*/ 	.word	0x000006d0


	//   ....[2]....
        /*0058*/ 	.word	0x00000710


	//   ....[3]....
        /*005c*/ 	.word	0x00000840


	//   ....[4]....
        /*0060*/ 	.word	0x00000850


	//   ....[5]....
        /*0064*/ 	.word	0x00000860


	//   ....[6]....
        /*0068*/ 	.word	0x00000900


	//   ....[7]....
        /*006c*/ 	.word	0x00000940


	//----- nvinfo : EIATTR_COOP_GROUP_MASK_REGIDS
	.align		4
.L_29:
        /*0070*/ 	.byte	0x04, 0x29
        /*0072*/ 	.short	(.L_31 - .L_30)


	//   ....[0]....
.L_30:
        /*0074*/ 	.word	0xffffffff


	//   ....[1]....
        /*0078*/ 	.word	0xffffffff


	//   ....[2]....
        /*007c*/ 	.word	0xffffffff


	//   ....[3]....
        /*0080*/ 	.word	0xffffffff


	//   ....[4]....
        /*0084*/ 	.word	0xffffffff


	//   ....[5]....
        /*0088*/ 	.word	0xffffffff


	//   ....[6]....
        /*008c*/ 	.word	0xffffffff


	//----- nvinfo : EIATTR_COOP_GROUP_INSTR_OFFSETS
	.align		4
.L_31:
        /*0090*/ 	.byte	0x04, 0x28
        /*0092*/ 	.short	(.L_33 - .L_32)


	//   ....[0]....
.L_32:
        /*0094*/ 	.word	0x00000070


	//   ....[1]....
        /*0098*/ 	.word	0x00000080


	//   ....[2]....
        /*009c*/ 	.word	0x00000140


	//   ....[3]....
        /*00a0*/ 	.word	0x00000460


	//   ....[4]....
        /*00a4*/ 	.word	0x000004a0


	//   ....[5]....
        /*00a8*/ 	.word	0x00000880


	//   ....[6]....
        /*00ac*/ 	.word	0x00000ac0


	//----- nvinfo : EIATTR_REG_RECONFIG
	.align		4
.L_33:
        /*00b0*/ 	.byte	0x01, 0x54
	.zero		2


	//----- nvinfo : EIATTR_SYSCALL_OFFSETS
	.align		4
        /*00b4*/ 	.byte	0x04, 0x46
        /*00b6*/ 	.short	(.L_35 - .L_34)


	//   ....[0]....
.L_34:
        /*00b8*/ 	.word	0x000019e0


	//----- nvinfo : EIATTR_MBARRIER_INSTR_OFFSETS
	.align		4
.L_35:
        /*00bc*/ 	.byte	0x04, 0x39
        /*00be*/ 	.short	(.L_37 - .L_36)


	//   ....[0]....
.L_36:
        /*00c0*/ 	.word	0x00000280
        /*00c4*/ 	.word	0x000000ff
        /*00c8*/ 	.word	0x00000000
        /*00cc*/ 	.short	0x0100
        /*00ce*/ 	.byte	0x08
	.zero		1


	//   ....[1]....
        /*00d0*/ 	.word	0x00000290
        /*00d4*/ 	.word	0x000000ff
        /*00d8*/ 	.word	0x00000070
        /*00dc*/ 	.short	0x0100
        /*00de*/ 	.byte	0x08
	.zero		1


	//   ....[2]....
        /*00e0*/ 	.word	0x000002a0
        /*00e4*/ 	.word	0x000000ff
        /*00e8*/ 	.word	0x00000008
        /*00ec*/ 	.short	0x0100
        /*00ee*/ 	.byte	0x08
	.zero		1


	//   ....[3]....
        /*00f0*/ 	.word	0x000002b0
        /*00f4*/ 	.word	0x000000ff
        /*00f8*/ 	.word	0x00000078
        /*00fc*/ 	.short	0x0100
        /*00fe*/ 	.byte	0x08
	.zero		1


	//   ....[4]....
        /*0100*/ 	.word	0x000002c0
        /*0104*/ 	.word	0x000000ff
        /*0108*/ 	.word	0x00000010
        /*010c*/ 	.short	0x0100
        /*010e*/ 	.byte	0x08
	.zero		1


	//   ....[5]....
        /*0110*/ 	.word	0x000002d0
        /*0114*/ 	.word	0x000000ff
        /*0118*/ 	.word	0x00000080
        /*011c*/ 	.short	0x0100
        /*011e*/ 	.byte	0x08
	.zero		1


	//   ....[6]....
        /*0120*/ 	.word	0x000002e0
        /*0124*/ 	.word	0x000000ff
        /*0128*/ 	.word	0x00000018
        /*012c*/ 	.short	0x0100
        /*012e*/ 	.byte	0x08
	.zero		1


	//   ....[7]....
        /*0130*/ 	.word	0x000002f0
        /*0134*/ 	.word	0x000000ff
        /*0138*/ 	.word	0x00000088
        /*013c*/ 	.short	0x0100
        /*013e*/ 	.byte	0x08
	.zero		1


	//   ....[8]....
        /*0140*/ 	.word	0x00000300
        /*0144*/ 	.word	0x000000ff
        /*0148*/ 	.word	0x00000020
        /*014c*/ 	.short	0x0100
        /*014e*/ 	.byte	0x08
	.zero		1


	//   ....[9]....
        /*0150*/ 	.word	0x00000310
        /*0154*/ 	.word	0x000000ff
        /*0158*/ 	.word	0x00000090
        /*015c*/ 	.short	0x0100
        /*015e*/ 	.byte	0x08
	.zero		1


	//   ....[10]....
        /*0160*/ 	.word	0x00000320
        /*0164*/ 	.word	0x000000ff
        /*0168*/ 	.word	0x00000028
        /*016c*/ 	.short	0x0100
        /*016e*/ 	.byte	0x08
	.zero		1


	//   ....[11]....
        /*0170*/ 	.word	0x00000330
        /*0174*/ 	.word	0x000000ff
        /*0178*/ 	.word	0x00000098
        /*017c*/ 	.short	0x0100
        /*017e*/ 	.byte	0x08
	.zero		1


	//   ....[12]....
        /*0180*/ 	.word	0x00000340
        /*0184*/ 	.word	0x000000ff
        /*0188*/ 	.word	0x00000030
        /*018c*/ 	.short	0x0100
        /*018e*/ 	.byte	0x08
	.zero		1


	//   ....[13]....
        /*0190*/ 	.word	0x00000350
        /*0194*/ 	.word	0x000000ff
        /*0198*/ 	.word	0x000000a0
        /*019c*/ 	.short	0x0100
        /*019e*/ 	.byte	0x08
	.zero		1


	//   ....[14]....
        /*01a0*/ 	.word	0x00000360
        /*01a4*/ 	.word	0x000000ff
        /*01a8*/ 	.word	0x00000038
        /*01ac*/ 	.short	0x0100
        /*01ae*/ 	.byte	0x08
	.zero		1


	//   ....[15]....
        /*01b0*/ 	.word	0x00000370
        /*01b4*/ 	.word	0x000000ff
        /*01b8*/ 	.word	0x000000a8
        /*01bc*/ 	.short	0x0100
        /*01be*/ 	.byte	0x08
	.zero		1


	//   ....[16]....
        /*01c0*/ 	.word	0x00000380
        /*01c4*/ 	.word	0x000000ff
        /*01c8*/ 	.word	0x00000040
        /*01cc*/ 	.short	0x0100
        /*01ce*/ 	.byte	0x08
	.zero		1


	//   ....[17]....
        /*01d0*/ 	.word	0x00000390
        /*01d4*/ 	.word	0x000000ff
        /*01d8*/ 	.word	0x000000b0
        /*01dc*/ 	.short	0x0100
        /*01de*/ 	.byte	0x08
	.zero		1


	//   ....[18]....
        /*01e0*/ 	.word	0x000003a0
        /*01e4*/ 	.word	0x000000ff
        /*01e8*/ 	.word	0x00000048
        /*01ec*/ 	.short	0x0100
        /*01ee*/ 	.byte	0x08
	.zero		1


	//   ....[19]....
        /*01f0*/ 	.word	0x000003b0
        /*01f4*/ 	.word	0x000000ff
        /*01f8*/ 	.word	0x000000b8
        /*01fc*/ 	.short	0x0100
        /*01fe*/ 	.byte	0x08
	.zero		1


	//   ....[20]....
        /*0200*/ 	.word	0x000003c0
        /*0204*/ 	.word	0x000000ff
        /*0208*/ 	.word	0x00000050
        /*020c*/ 	.short	0x0100
        /*020e*/ 	.byte	0x08
	.zero		1


	//   ....[21]....
        /*0210*/ 	.word	0x000003d0
        /*0214*/ 	.word	0x000000ff
        /*0218*/ 	.word	0x000000c0
        /*021c*/ 	.short	0x0100
        /*021e*/ 	.byte	0x08
	.zero		1


	//   ....[22]....
        /*0220*/ 	.word	0x000003e0
        /*0224*/ 	.word	0x000000ff
        /*0228*/ 	.word	0x00000058
        /*022c*/ 	.short	0x0100
        /*022e*/ 	.byte	0x08
	.zero		1


	//   ....[23]....
        /*0230*/ 	.word	0x000003f0
        /*0234*/ 	.word	0x000000ff
        /*0238*/ 	.word	0x000000c8
        /*023c*/ 	.short	0x0100
        /*023e*/ 	.byte	0x08
	.zero		1


	//   ....[24]....
        /*0240*/ 	.word	0x00000400
        /*0244*/ 	.word	0x000000ff
        /*0248*/ 	.word	0x00000060
        /*024c*/ 	.short	0x0100
        /*024e*/ 	.byte	0x08
	.zero		1


	//   ....[25]....
        /*0250*/ 	.word	0x00000410
        /*0254*/ 	.word	0x000000ff
        /*0258*/ 	.word	0x000000d0
        /*025c*/ 	.short	0x0100
        /*025e*/ 	.byte	0x08
	.zero		1


	//   ....[26]....
        /*0260*/ 	.word	0x00000420
        /*0264*/ 	.word	0x000000ff
        /*0268*/ 	.word	0x00000068
        /*026c*/ 	.short	0x0100
        /*026e*/ 	.byte	0x08
	.zero		1


	//   ....[27]....
        /*0270*/ 	.word	0x00000430
        /*0274*/ 	.word	0x000000ff
        /*0278*/ 	.word	0x000000d8
        /*027c*/ 	.short	0x0100
        /*027e*/ 	.byte	0x08
	.zero		1


	//   ....[28]....
        /*0280*/ 	.word	0x00000970
        /*0284*/ 	.word	0x000000ff
        /*0288*/ 	.word	0x00000110
        /*028c*/ 	.short	0x0100
        /*028e*/ 	.byte	0x08
	.zero		1


	//   ....[29]....
        /*0290*/ 	.word	0x00000a00
        /*0294*/ 	.word	0x000000ff
        /*0298*/ 	.word	0x00000118
        /*029c*/ 	.short	0x0100
        /*029e*/ 	.byte	0x08
	.zero		1


	//   ....[30]....
        /*02a0*/ 	.word	0x00000a40
        /*02a4*/ 	.word	0x000000ff
        /*02a8*/ 	.word	0x000000f0
        /*02ac*/ 	.short	0x0100
        /*02ae*/ 	.byte	0x09
	.zero		1


	//   ....[31]....
        /*02b0*/ 	.word	0x00000a50
        /*02b4*/ 	.word	0x000000ff
        /*02b8*/ 	.word	0x000000f8
        /*02bc*/ 	.short	0x0100
        /*02be*/ 	.byte	0x09
	.zero		1


	//   ....[32]....
        /*02c0*/ 	.word	0x00000a60
        /*02c4*/ 	.word	0x000000ff
        /*02c8*/ 	.word	0x00000100
        /*02cc*/ 	.short	0x0100
        /*02ce*/ 	.byte	0x09
	.zero		1


	//   ....[33]....
        /*02d0*/ 	.word	0x00000a70
        /*02d4*/ 	.word	0x000000ff
        /*02d8*/ 	.word	0x00000108
        /*02dc*/ 	.short	0x0100
        /*02de*/ 	.byte	0x09
	.zero		1


	//   ....[34]....
        /*02e0*/ 	.word	0x000018c0
        /*02e4*/ 	.word	0x0000003f
        /*02e8*/ 	.word	0x00000000
        /*02ec*/ 	.short	0x010a
        /*02ee*/ 	.byte	0x2a
	.zero		1


	//   ....[35]....
        /*02f0*/ 	.word	0x00001a60
        /*02f4*/ 	.word	0x00000003
        /*02f8*/ 	.word	0x00000000
        /*02fc*/ 	.short	0x010a
        /*02fe*/ 	.byte	0x3f
	.zero		1


	//   ....[36]....
        /*0300*/ 	.word	0x00001aa0
        /*0304*/ 	.word	0x00000003
        /*0308*/ 	.word	0x00000000
        /*030c*/ 	.short	0x010a
        /*030e*/ 	.byte	0x3f
	.zero		1


	//   ....[37]....
        /*0310*/ 	.word	0x00001da0
        /*0314*/ 	.word	0x000000ff
        /*0318*/ 	.word	0x00000000
        /*031c*/ 	.short	0x010a
        /*031e*/ 	.byte	0x04
	.zero		1


	//   ....[38]....
        /*0320*/ 	.word	0x00001de0
        /*0324*/ 	.word	0x000000ff
        /*0328*/ 	.word	0x00000000
        /*032c*/ 	.short	0x010a
        /*032e*/ 	.byte	0x04
	.zero		1


	//   ....[39]....
        /*0330*/ 	.word	0x00002040
        /*0334*/ 	.word	0x00000005
        /*0338*/ 	.word	0x00000000
        /*033c*/ 	.short	0x0101
        /*033e*/ 	.byte	0x3f
	.zero		1


	//   ....[40]....
        /*0340*/ 	.word	0x00002140
        /*0344*/ 	.word	0x00000040
        /*0348*/ 	.word	0x00000000
        /*034c*/ 	.short	0x0101
        /*034e*/ 	.byte	0x2f
	.zero		1


	//   ....[41]....
        /*0350*/ 	.word	0x00002260
        /*0354*/ 	.word	0x00000000
        /*0358*/ 	.word	0x00000000
        /*035c*/ 	.short	0x0101
        /*035e*/ 	.byte	0x3f
	.zero		1


	//   ....[42]....
        /*0360*/ 	.word	0x00002320
        /*0364*/ 	.word	0x0000003f
        /*0368*/ 	.word	0x00000010
        /*036c*/ 	.short	0x010a
        /*036e*/ 	.byte	0x2a
	.zero		1


	//   ....[43]....
        /*0370*/ 	.word	0x00004770
        /*0374*/ 	.word	0x00000042
        /*0378*/ 	.word	0x00000000
        /*037c*/ 	.short	0x0101
        /*037e*/ 	.byte	0x2f
	.zero		1


	//   ....[44]....
        /*0380*/ 	.word	0x00005120
        /*0384*/ 	.word	0x0000000c
        /*0388*/ 	.word	0x00000070
        /*038c*/ 	.short	0x010a
        /*038e*/ 	.byte	0x3f
	.zero		1


	//   ....[45]....
        /*0390*/ 	.word	0x000054f0
        /*0394*/ 	.word	0x00000004
        /*0398*/ 	.word	0x00000118
        /*039c*/ 	.short	0x0101
        /*039e*/ 	.byte	0x3f
	.zero		1


	//   ....[46]....
        /*03a0*/ 	.word	0x00005c80
        /*03a4*/ 	.word	0x00000007
        /*03a8*/ 	.word	0x00000000
        /*03ac*/ 	.short	0x010a
        /*03ae*/ 	.byte	0x3f
	.zero		1


	//   ....[47]....
        /*03b0*/ 	.word	0x00005d00
        /*03b4*/ 	.word	0x00000009
        /*03b8*/ 	.word	0x00000000
        /*03bc*/ 	.short	0x010a
        /*03be*/ 	.byte	0x3f
	.zero		1


	//   ....[48]....
        /*03c0*/ 	.word	0x00005d90
        /*03c4*/ 	.word	0x00000006
        /*03c8*/ 	.word	0x00000000
        /*03cc*/ 	.short	0x010a
        /*03ce*/ 	.byte	0x3f
	.zero		1


	//   ....[49]....
        /*03d0*/ 	.word	0x00005e20
        /*03d4*/ 	.word	0x00000009
        /*03d8*/ 	.word	0x00000000
        /*03dc*/ 	.short	0x010a
        /*03de*/ 	.byte	0x3f
	.zero		1


	//   ....[50]....
        /*03e0*/ 	.word	0x00005eb0
        /*03e4*/ 	.word	0x00000006
        /*03e8*/ 	.word	0x00000000
        /*03ec*/ 	.short	0x010a
        /*03ee*/ 	.byte	0x3f
	.zero		1


	//   ....[51]....
        /*03f0*/ 	.word	0x00005f40
        /*03f4*/ 	.word	0x00000009
        /*03f8*/ 	.word	0x00000000
        /*03fc*/ 	.short	0x010a
        /*03fe*/ 	.byte	0x3f
	.zero		1


	//   ....[52]....
        /*0400*/ 	.word	0x00005fd0
        /*0404*/ 	.word	0x00000006
        /*0408*/ 	.word	0x00000000
        /*040c*/ 	.short	0x010a
        /*040e*/ 	.byte	0x3f
	.zero		1


	//   ....[53]....
        /*0410*/ 	.word	0x00006060
        /*0414*/ 	.word	0x00000009
        /*0418*/ 	.word	0x00000000
        /*041c*/ 	.short	0x010a
        /*041e*/ 	.byte	0x3f
	.zero		1


	//   ....[54]....
        /*0420*/ 	.word	0x000060f0
        /*0424*/ 	.word	0x00000006
        /*0428*/ 	.word	0x00000000
        /*042c*/ 	.short	0x010a
        /*042e*/ 	.byte	0x3f
	.zero		1


	//   ....[55]....
        /*0430*/ 	.word	0x00006180
        /*0434*/ 	.word	0x00000009
        /*0438*/ 	.word	0x00000000
        /*043c*/ 	.short	0x010a
        /*043e*/ 	.byte	0x3f
	.zero		1


	//   ....[56]....
        /*0440*/ 	.word	0x00006210
        /*0444*/ 	.word	0x00000006
        /*0448*/ 	.word	0x00000000
        /*044c*/ 	.short	0x010a
        /*044e*/ 	.byte	0x3f
	.zero		1


	//   ....[57]....
        /*0450*/ 	.word	0x000062a0
        /*0454*/ 	.word	0x00000009
        /*0458*/ 	.word	0x00000000
        /*045c*/ 	.short	0x010a
        /*045e*/ 	.byte	0x3f
	.zero		1


	//   ....[58]....
        /*0460*/ 	.word	0x00006330
        /*0464*/ 	.word	0x00000006
        /*0468*/ 	.word	0x00000000
        /*046c*/ 	.short	0x010a
        /*046e*/ 	.byte	0x3f
	.zero		1


	//   ....[59]....
        /*0470*/ 	.word	0x000063c0
        /*0474*/ 	.word	0x00000003
        /*0478*/ 	.word	0x00000000
        /*047c*/ 	.short	0x010a
        /*047e*/ 	.byte	0x3f
	.zero		1


	//   ....[60]....
        /*0480*/ 	.word	0x00006420
        /*0484*/ 	.word	0x00000041
        /*0488*/ 	.word	0x00000000
        /*048c*/ 	.short	0x010a
        /*048e*/ 	.byte	0x3f
	.zero		1


	//   ....[61]....
        /*0490*/ 	.word	0x00006470
        /*0494*/ 	.word	0x00000003
        /*0498*/ 	.word	0x00000000
        /*049c*/ 	.short	0x010a
        /*049e*/ 	.byte	0x3f
	.zero		1


	//   ....[62]....
        /*04a0*/ 	.word	0x000064d0
        /*04a4*/ 	.word	0x00000005
        /*04a8*/ 	.word	0x00000000
        /*04ac*/ 	.short	0x010a
        /*04ae*/ 	.byte	0x3f
	.zero		1


	//   ....[63]....
        /*04b0*/ 	.word	0x00006520
        /*04b4*/ 	.word	0x00000041
        /*04b8*/ 	.word	0x00000010
        /*04bc*/ 	.short	0x010a
        /*04be*/ 	.byte	0x3f
	.zero		1


	//   ....[64]....
        /*04c0*/ 	.word	0x000065f0
        /*04c4*/ 	.word	0x0000000c
        /*04c8*/ 	.word	0x00000070
        /*04cc*/ 	.short	0x010a
        /*04ce*/ 	.byte	0x3f
	.zero		1


	//   ....[65]....
        /*04d0*/ 	.word	0x000066c0
        /*04d4*/ 	.word	0x00000007
        /*04d8*/ 	.word	0x00000000
        /*04dc*/ 	.short	0x010a
        /*04de*/ 	.byte	0x3f
	.zero		1


	//   ....[66]....
        /*04e0*/ 	.word	0x00006710
        /*04e4*/ 	.word	0x00000009
        /*04e8*/ 	.word	0x00000000
        /*04ec*/ 	.short	0x010a
        /*04ee*/ 	.byte	0x3f
	.zero		1


	//   ....[67]....
        /*04f0*/ 	.word	0x00006760
        /*04f4*/ 	.word	0x00000006
        /*04f8*/ 	.word	0x00000000
        /*04fc*/ 	.short	0x010a
        /*04fe*/ 	.byte	0x3f
	.zero		1


	//   ....[68]....
        /*0500*/ 	.word	0x000067b0
        /*0504*/ 	.word	0x00000009
        /*0508*/ 	.word	0x00000000
        /*050c*/ 	.short	0x010a
        /*050e*/ 	.byte	0x3f
	.zero		1


	//   ....[69]....
        /*0510*/ 	.word	0x00006800
        /*0514*/ 	.word	0x00000006
        /*0518*/ 	.word	0x00000000
        /*051c*/ 	.short	0x010a
        /*051e*/ 	.byte	0x3f
	.zero		1


	//   ....[70]....
        /*0520*/ 	.word	0x00006850
        /*0524*/ 	.word	0x00000009
        /*0528*/ 	.word	0x00000000
        /*052c*/ 	.short	0x010a
        /*052e*/ 	.byte	0x3f
	.zero		1


	//   ....[71]....
        /*0530*/ 	.word	0x000068a0
        /*0534*/ 	.word	0x00000006
        /*0538*/ 	.word	0x00000000
        /*053c*/ 	.short	0x010a
        /*053e*/ 	.byte	0x3f
	.zero		1


	//   ....[72]....
        /*0540*/ 	.word	0x000068f0
        /*0544*/ 	.word	0x00000009
        /*0548*/ 	.word	0x00000000
        /*054c*/ 	.short	0x010a
        /*054e*/ 	.byte	0x3f
	.zero		1


	//   ....[73]....
        /*0550*/ 	.word	0x00006940
        /*0554*/ 	.word	0x00000006
        /*0558*/ 	.word	0x00000000
        /*055c*/ 	.short	0x010a
        /*055e*/ 	.byte	0x3f
	.zero		1


	//   ....[74]....
        /*0560*/ 	.word	0x00006990
        /*0564*/ 	.word	0x00000009
        /*0568*/ 	.word	0x00000000
        /*056c*/ 	.short	0x010a
        /*056e*/ 	.byte	0x3f
	.zero		1


	//   ....[75]....
        /*0570*/ 	.word	0x000069e0
        /*0574*/ 	.word	0x00000006
        /*0578*/ 	.word	0x00000000
        /*057c*/ 	.short	0x010a
        /*057e*/ 	.byte	0x3f
	.zero		1


	//   ....[76]....
        /*0580*/ 	.word	0x00006a30
        /*0584*/ 	.word	0x00000009
        /*0588*/ 	.word	0x00000000
        /*058c*/ 	.short	0x010a
        /*058e*/ 	.byte	0x3f
	.zero		1


	//   ....[77]....
        /*0590*/ 	.word	0x00006a80
        /*0594*/ 	.word	0x00000006
        /*0598*/ 	.word	0x00000000
        /*059c*/ 	.short	0x010a
        /*059e*/ 	.byte	0x3f
	.zero		1


	//----- nvinfo : EIATTR_NUM_MBARRIERS
	.align		4
.L_37:
        /*05a0*/ 	.byte	0x03, 0x38
        /*05a2*/ 	.short	0x0022


	//----- nvinfo : EIATTR_EXIT_INSTR_OFFSETS
	.align		4
        /*05a4*/ 	.byte	0x04, 0x1c
        /*05a6*/ 	.short	(.L_39 - .L_38)


	//   ....[0]....
.L_38:
        /*05a8*/ 	.word	0x00001570


	//   ....[1]....
        /*05ac*/ 	.word	0x000015d0


	//   ....[2]....
        /*05b0*/ 	.word	0x00004e00


	//   ....[3]....
        /*05b4*/ 	.word	0x00004e30


	//   ....[4]....
        /*05b8*/ 	.word	0x00006410


	//----- nvinfo : EIATTR_MAX_THREADS
	.align		4
.L_39:
        /*05bc*/ 	.byte	0x04, 0x05
        /*05be*/ 	.short	(.L_41 - .L_40)
.L_40:
        /*05c0*/ 	.word	0x00000180
        /*05c4*/ 	.word	0x00000001
        /*05c8*/ 	.word	0x00000001


	//----- nvinfo : EIATTR_CRS_STACK_SIZE
	.align		4
.L_41:
        /*05cc*/ 	.byte	0x04, 0x1e
        /*05ce*/ 	.short	(.L_43 - .L_42)
.L_42:
        /*05d0*/ 	.word	0x00000000


	//----- nvinfo : EIATTR_CBANK_PARAM_SIZE
	.align		4
.L_43:
        /*05d4*/ 	.byte	0x03, 0x19
        /*05d6*/ 	.short	0x0470


	//----- nvinfo : EIATTR_PARAM_CBANK
	.align		4
        /*05d8*/ 	.byte	0x04, 0x0a
        /*05da*/ 	.short	(.L_45 - .L_44)
	.align		4
.L_44:
        /*05dc*/ 	.word	index@(.nv.constant0._ZN7cutlass13device_kernelINS_4gemm6kernel13GemmUniversalIN4cute5tupleIJiiiiEEENS1_10collective13CollectiveMmaINS1_34MainloopSm90TmaGmmaWarpSpecializedILi14ENS5_IJNS4_1CILi2EEENSA_ILi1EEESC_EEENS1_32KernelTmaWarpSpecializedPingpongEEENS5_IJNSA_ILi64EEESG_SG_EEENS_10bfloat16_tENS5_IJlSC_lEEESI_SJ_NS4_8TiledMMAINS4_8MMA_AtomIJNS4_4SM904GMMA27MMA_64x64x16_F32BF16BF16_SSILNSN_5MajorE0ELSP_0ELNSN_7ScaleInE1ELSQ_1EEEEEENS4_6LayoutINS5_IJSC_SC_SC_EEENS5_IJNSA_ILi0EEESV_SV_EEEEENS5_IJNS4_10UnderscoreESY_SY_EEEEENS4_13SM90_TMA_LOADENS4_14ComposedLayoutINS4_7SwizzleILi3ELi4ELi3EEENS4_18smem_ptr_flag_bitsILi16EEENST_INS5_IJNSA_ILi8EEESG_EEENS5_IJSG_SC_EEEEEEEvNS4_8identityENS4_23SM90_TMA_LOAD_MULTICASTES1B_vS1C_EENS_8epilogue10collective6detail29Sm90TmaWarpSpecializedAdapterINS1G_15DefaultEpilogueISI_SJ_SJ_NS1F_6thread17LinearCombinationISI_Li1EffLNS1K_9ScaleType4KindE0ELNS_15FloatRoundStyleE2ESI_EENS1_15EpilogueDefaultEEEEEvvEEEEvNT_6ParamsE)
        /*05e0*/ 	.short	0x0210
        /*05e2*/ 	.short	0x0470


	//----- nvinfo : EIATTR_SW_WAR
	.align		4
.L_45:
        /*05e4*/ 	.byte	0x04, 0x36
        /*05e6*/ 	.short	(.L_47 - .L_46)
.L_46:
        /*05e8*/ 	.word	0x00000008
.L_47:


//--------------------- .nv.callgraph             --------------------------
	.section	.nv.callgraph,"",@"SHT_CUDA_CALLGRAPH"
	.align	4
	.sectionentsize	8
	.align		4
        /*0000*/ 	.word	0x00000000
	.align		4
        /*0004*/ 	.word	0xffffffff
	.align		4
        /*0008*/ 	.word	index@(_ZN7cutlass13device_kernelINS_4gemm6kernel13GemmUniversalIN4cute5tupleIJiiiiEEENS1_10collective13CollectiveMmaINS1_34MainloopSm90TmaGmmaWarpSpecializedILi14ENS5_IJNS4_1CILi2EEENSA_ILi1EEESC_EEENS1_32KernelTmaWarpSpecializedPingpongEEENS5_IJNSA_ILi64EEESG_SG_EEENS_10bfloat16_tENS5_IJlSC_lEEESI_SJ_NS4_8TiledMMAINS4_8MMA_AtomIJNS4_4SM904GMMA27MMA_64x64x16_F32BF16BF16_SSILNSN_5MajorE0ELSP_0ELNSN_7ScaleInE1ELSQ_1EEEEEENS4_6LayoutINS5_IJSC_SC_SC_EEENS5_IJNSA_ILi0EEESV_SV_EEEEENS5_IJNS4_10UnderscoreESY_SY_EEEEENS4_13SM90_TMA_LOADENS4_14ComposedLayoutINS4_7SwizzleILi3ELi4ELi3EEENS4_18smem_ptr_flag_bitsILi16EEENST_INS5_IJNSA_ILi8EEESG_EEENS5_IJSG_SC_EEEEEEEvNS4_8identityENS4_23SM90_TMA_LOAD_MULTICASTES1B_vS1C_EENS_8epilogue10collective6detail29Sm90TmaWarpSpecializedAdapterINS1G_15DefaultEpilogueISI_SJ_SJ_NS1F_6thread17LinearCombinationISI_Li1EffLNS1K_9ScaleType4KindE0ELNS_15FloatRoundStyleE2ESI_EENS1_15EpilogueDefaultEEEEEvvEEEEvNT_6ParamsE)
	.align		4
        /*000c*/ 	.word	index@(__assertfail)
	.align		4
        /*0010*/ 	.word	0x00000000
	.align		4
        /*0014*/ 	.word	0xfffffffe
	.align		4
        /*0018*/ 	.word	0x00000000
	.align		4
        /*001c*/ 	.word	0xfffffffd
	.align		4
        /*0020*/ 	.word	0x00000000
	.align		4
        /*0024*/ 	.word	0xfffffffc


//--------------------- .nv.constant4             --------------------------
	.section	.nv.constant4,"a",@progbits
	.align	8
	.align		8
.nv.constant4:
        /*0000*/ 	.dword	__assertfail
	.align		8
        /*0008*/ 	.dword	__unnamed_1
	.align		8
        /*0010*/ 	.dword	_ZN39_INTERNAL_cb216c70_4_k_cu_55f2459a_33624cuda3std3__45__cpo5beginE
	.align		8
        /*0018*/ 	.dword	_ZN39_INTERNAL_cb216c70_4_k_cu_55f2459a_33624cuda3std3__45__cpo3endE
	.align		8
        /*0020*/ 	.dword	_ZN39_INTERNAL_cb216c70_4_k_cu_55f2459a_33624cuda3std3__45__cpo6cbeginE
	.align		8
        /*0028*/ 	.dword	_ZN39_INTERNAL_cb216c70_4_k_cu_55f2459a_33624cuda3std3__45__cpo4cendE
	.align		8
        /*0030*/ 	.dword	_ZN39_INTERNAL_cb216c70_4_k_cu_55f2459a_33624cuda3std3__441_GLOBAL__N__cb216c70_4_k_cu_55f2459a_33626ignoreE
	.align		8
        /*0038*/ 	.dword	_ZN39_INTERNAL_cb216c70_4_k_cu_55f2459a_33624cuda3std3__419piecewise_constructE
	.align		8
        /*0040*/ 	.dword	_ZN39_INTERNAL_cb216c70_4_k_cu_55f2459a_33624cuda3std3__48in_placeE
	.align		8
        /*0048*/ 	.dword	_ZN39_INTERNAL_cb216c70_4_k_cu_55f2459a_33624cuda3std6ranges3__45__cpo4swapE
	.align		8
        /*0050*/ 	.dword	_ZN39_INTERNAL_cb216c70_4_k_cu_55f2459a_33624cuda3std6ranges3__45__cpo9iter_moveE
	.align		8
        /*0058*/ 	.dword	_ZN39_INTERNAL_cb216c70_4_k_cu_55f2459a_33624cute7productE
	.align		8
        /*0060*/ 	.dword	_ZN39_INTERNAL_cb216c70_4_k_cu_55f2459a_33624cute1_E
	.align		8
        /*0068*/ 	.dword	$str$22
	.align		8
        /*0070*/ 	.dword	$str$23


//--------------------- .text._ZN7cutlass13device_kernelINS_4gemm6kernel13GemmUniversalIN4cute5tupleIJiiiiEEENS1_10collective13CollectiveMmaINS1_34MainloopSm90TmaGmmaWarpSpecializedILi14ENS5_IJNS4_1CILi2EEENSA_ILi1EEESC_EEENS1_32KernelTmaWarpSpecializedPingpongEEENS5_IJNSA_ILi64EEESG_SG_EEENS_10bfloat16_tENS5_IJlSC_lEEESI_SJ_NS4_8TiledMMAINS4_8MMA_AtomIJNS4_4SM904GMMA27MMA_64x64x16_F32BF16BF16_SSILNSN_5MajorE0ELSP_0ELNSN_7ScaleInE1ELSQ_1EEEEEENS4_6LayoutINS5_IJSC_SC_SC_EEENS5_IJNSA_ILi0EEESV_SV_EEEEENS5_IJNS4_10UnderscoreESY_SY_EEEEENS4_13SM90_TMA_LOADENS4_14ComposedLayoutINS4_7SwizzleILi3ELi4ELi3EEENS4_18smem_ptr_flag_bitsILi16EEENST_INS5_IJNSA_ILi8EEESG_EEENS5_IJSG_SC_EEEEEEEvNS4_8identityENS4_23SM90_TMA_LOAD_MULTICASTES1B_vS1C_EENS_8epilogue10collective6detail29Sm90TmaWarpSpecializedAdapterINS1G_15DefaultEpilogueISI_SJ_SJ_NS1F_6thread17LinearCombinationISI_Li1EffLNS1K_9ScaleType4KindE0ELNS_15FloatRoundStyleE2ESI_EENS1_15EpilogueDefaultEEEEEvvEEEEvNT_6ParamsE --------------------------
	.section	.text._ZN7cutlass13device_kernelINS_4gemm6kernel13GemmUniversalIN4cute5tupleIJiiiiEEENS1_10collective13CollectiveMmaINS1_34MainloopSm90TmaGmmaWarpSpecializedILi14ENS5_IJNS4_1CILi2EEENSA_ILi1EEESC_EEENS1_32KernelTmaWarpSpecializedPingpongEEENS5_IJNSA_ILi64EEESG_SG_EEENS_10bfloat16_tENS5_IJlSC_lEEESI_SJ_NS4_8TiledMMAINS4_8MMA_AtomIJNS4_4SM904GMMA27MMA_64x64x16_F32BF16BF16_SSILNSN_5MajorE0ELSP_0ELNSN_7ScaleInE1ELSQ_1EEEEEENS4_6LayoutINS5_IJSC_SC_SC_EEENS5_IJNSA_ILi0EEESV_SV_EEEEENS5_IJNS4_10UnderscoreESY_SY_EEEEENS4_13SM90_TMA_LOADENS4_14ComposedLayoutINS4_7SwizzleILi3ELi4ELi3EEENS4_18smem_ptr_flag_bitsILi16EEENST_INS5_IJNSA_ILi8EEESG_EEENS5_IJSG_SC_EEEEEEEvNS4_8identityENS4_23SM90_TMA_LOAD_MULTICASTES1B_vS1C_EENS_8epilogue10collective6detail29Sm90TmaWarpSpecializedAdapterINS1G_15DefaultEpilogueISI_SJ_SJ_NS1F_6thread17LinearCombinationISI_Li1EffLNS1K_9ScaleType4KindE0ELNS_15FloatRoundStyleE2ESI_EENS1_15EpilogueDefaultEEEEEvvEEEEvNT_6ParamsE,"ax",@progbits
	.align	128
.text._ZN7cutlass13device_kernelINS_4gemm6kernel13GemmUniversalIN4cute5tupleIJiiiiEEENS1_10collective13CollectiveMmaINS1_34MainloopSm90TmaGmmaWarpSpecializedILi14ENS5_IJNS4_1CILi2EEENSA_ILi1EEESC_EEENS1_32KernelTmaWarpSpecializedPingpongEEENS5_IJNSA_ILi64EEESG_SG_EEENS_10bfloat16_tENS5_IJlSC_lEEESI_SJ_NS4_8TiledMMAINS4_8MMA_AtomIJNS4_4SM904GMMA27MMA_64x64x16_F32BF16BF16_SSILNSN_5MajorE0ELSP_0ELNSN_7ScaleInE1ELSQ_1EEEEEENS4_6LayoutINS5_IJSC_SC_SC_EEENS5_IJNSA_ILi0EEESV_SV_EEEEENS5_IJNS4_10UnderscoreESY_SY_EEEEENS4_13SM90_TMA_LOADENS4_14ComposedLayoutINS4_7SwizzleILi3ELi4ELi3EEENS4_18smem_ptr_flag_bitsILi16EEENST_INS5_IJNSA_ILi8EEESG_EEENS5_IJSG_SC_EEEEEEEvNS4_8identityENS4_23SM90_TMA_LOAD_MULTICASTES1B_vS1C_EENS_8epilogue10collective6detail29Sm90TmaWarpSpecializedAdapterINS1G_15DefaultEpilogueISI_SJ_SJ_NS1F_6thread17LinearCombinationISI_Li1EffLNS1K_9ScaleType4KindE0ELNS_15FloatRoundStyleE2ESI_EENS1_15EpilogueDefaultEEEEEvvEEEEvNT_6ParamsE:
        .type           _ZN7cutlass13device_kernelINS_4gemm6kernel13GemmUniversalIN4cute5tupleIJiiiiEEENS1_10collective13CollectiveMmaINS1_34MainloopSm90TmaGmmaWarpSpecializedILi14ENS5_IJNS4_1CILi2EEENSA_ILi1EEESC_EEENS1_32KernelTmaWarpSpecializedPingpongEEENS5_IJNSA_ILi64EEESG_SG_EEENS_10bfloat16_tENS5_IJlSC_lEEESI_SJ_NS4_8TiledMMAINS4_8MMA_AtomIJNS4_4SM904GMMA27MMA_64x64x16_F32BF16BF16_SSILNSN_5MajorE0ELSP_0ELNSN_7ScaleInE1ELSQ_1EEEEEENS4_6LayoutINS5_IJSC_SC_SC_EEENS5_IJNSA_ILi0EEESV_SV_EEEEENS5_IJNS4_10UnderscoreESY_SY_EEEEENS4_13SM90_TMA_LOADENS4_14ComposedLayoutINS4_7SwizzleILi3ELi4ELi3EEENS4_18smem_ptr_flag_bitsILi16EEENST_INS5_IJNSA_ILi8EEESG_EEENS5_IJSG_SC_EEEEEEEvNS4_8identityENS4_23SM90_TMA_LOAD_MULTICASTES1B_vS1C_EENS_8epilogue10collective6detail29Sm90TmaWarpSpecializedAdapterINS1G_15DefaultEpilogueISI_SJ_SJ_NS1F_6thread17LinearCombinationISI_Li1EffLNS1K_9ScaleType4KindE0ELNS_15FloatRoundStyleE2ESI_EENS1_15EpilogueDefaultEEEEEvvEEEEvNT_6ParamsE,@function
        .size           _ZN7cutlass13device_kernelINS_4gemm6kernel13GemmUniversalIN4cute5tupleIJiiiiEEENS1_10collective13CollectiveMmaINS1_34MainloopSm90TmaGmmaWarpSpecializedILi14ENS5_IJNS4_1CILi2EEENSA_ILi1EEESC_EEENS1_32KernelTmaWarpSpecializedPingpongEEENS5_IJNSA_ILi64EEESG_SG_EEENS_10bfloat16_tENS5_IJlSC_lEEESI_SJ_NS4_8TiledMMAINS4_8MMA_AtomIJNS4_4SM904GMMA27MMA_64x64x16_F32BF16BF16_SSILNSN_5MajorE0ELSP_0ELNSN_7ScaleInE1ELSQ_1EEEEEENS4_6LayoutINS5_IJSC_SC_SC_EEENS5_IJNSA_ILi0EEESV_SV_EEEEENS5_IJNS4_10UnderscoreESY_SY_EEEEENS4_13SM90_TMA_LOADENS4_14ComposedLayoutINS4_7SwizzleILi3ELi4ELi3EEENS4_18smem_ptr_flag_bitsILi16EEENST_INS5_IJNSA_ILi8EEESG_EEENS5_IJSG_SC_EEEEEEEvNS4_8identityENS4_23SM90_TMA_LOAD_MULTICASTES1B_vS1C_EENS_8epilogue10collective6detail29Sm90TmaWarpSpecializedAdapterINS1G_15DefaultEpilogueISI_SJ_SJ_NS1F_6thread17LinearCombinationISI_Li1EffLNS1K_9ScaleType4KindE0ELNS_15FloatRoundStyleE2ESI_EENS1_15EpilogueDefaultEEEEEvvEEEEvNT_6ParamsE,(.L_x_160 - _ZN7cutlass13device_kernelINS_4gemm6kernel13GemmUniversalIN4cute5tupleIJiiiiEEENS1_10collective13CollectiveMmaINS1_34MainloopSm90TmaGmmaWarpSpecializedILi14ENS5_IJNS4_1CILi2EEENSA_ILi1EEESC_EEENS1_32KernelTmaWarpSpecializedPingpongEEENS5_IJNSA_ILi64EEESG_SG_EEENS_10bfloat16_tENS5_IJlSC_lEEESI_SJ_NS4_8TiledMMAINS4_8MMA_AtomIJNS4_4SM904GMMA27MMA_64x64x16_F32BF16BF16_SSILNSN_5MajorE0ELSP_0ELNSN_7ScaleInE1ELSQ_1EEEEEENS4_6LayoutINS5_IJSC_SC_SC_EEENS5_IJNSA_ILi0EEESV_SV_EEEEENS5_IJNS4_10UnderscoreESY_SY_EEEEENS4_13SM90_TMA_LOADENS4_14ComposedLayoutINS4_7SwizzleILi3ELi4ELi3EEENS4_18smem_ptr_flag_bitsILi16EEENST_INS5_IJNSA_ILi8EEESG_EEENS5_IJSG_SC_EEEEEEEvNS4_8identityENS4_23SM90_TMA_LOAD_MULTICASTES1B_vS1C_EENS_8epilogue10collective6detail29Sm90TmaWarpSpecializedAdapterINS1G_15DefaultEpilogueISI_SJ_SJ_NS1F_6thread17LinearCombinationISI_Li1EffLNS1K_9ScaleType4KindE0ELNS_15FloatRoundStyleE2ESI_EENS1_15EpilogueDefaultEEEEEvvEEEEvNT_6ParamsE)
        .other          _ZN7cutlass13device_kernelINS_4gemm6kernel13GemmUniversalIN4cute5tupleIJiiiiEEENS1_10collective13CollectiveMmaINS1_34MainloopSm90TmaGmmaWarpSpecializedILi14ENS5_IJNS4_1CILi2EEENSA_ILi1EEESC_EEENS1_32KernelTmaWarpSpecializedPingpongEEENS5_IJNSA_ILi64EEESG_SG_EEENS_10bfloat16_tENS5_IJlSC_lEEESI_SJ_NS4_8TiledMMAINS4_8MMA_AtomIJNS4_4SM904GMMA27MMA_64x64x16_F32BF16BF16_SSILNSN_5MajorE0ELSP_0ELNSN_7ScaleInE1ELSQ_1EEEEEENS4_6LayoutINS5_IJSC_SC_SC_EEENS5_IJNSA_ILi0EEESV_SV_EEEEENS5_IJNS4_10UnderscoreESY_SY_EEEEENS4_13SM90_TMA_LOADENS4_14ComposedLayoutINS4_7SwizzleILi3ELi4ELi3EEENS4_18smem_ptr_flag_bitsILi16EEENST_INS5_IJNSA_ILi8EEESG_EEENS5_IJSG_SC_EEEEEEEvNS4_8identityENS4_23SM90_TMA_LOAD_MULTICASTES1B_vS1C_EENS_8epilogue10collective6detail29Sm90TmaWarpSpecializedAdapterINS1G_15DefaultEpilogueISI_SJ_SJ_NS1F_6thread17LinearCombinationISI_Li1EffLNS1K_9ScaleType4KindE0ELNS_15FloatRoundStyleE2ESI_EENS1_15EpilogueDefaultEEEEEvvEEEEvNT_6ParamsE,@"STO_CUDA_ENTRY STV_DEFAULT"
_ZN7cutlass13device_kernelINS_4gemm6kernel13GemmUniversalIN4cute5tupleIJiiiiEEENS1_10collective13CollectiveMmaINS1_34MainloopSm90TmaGmmaWarpSpecializedILi14ENS5_IJNS4_1CILi2EEENSA_ILi1EEESC_EEENS1_32KernelTmaWarpSpecializedPingpongEEENS5_IJNSA_ILi64EEESG_SG_EEENS_10bfloat16_tENS5_IJlSC_lEEESI_SJ_NS4_8TiledMMAINS4_8MMA_AtomIJNS4_4SM904GMMA27MMA_64x64x16_F32BF16BF16_SSILNSN_5MajorE0ELSP_0ELNSN_7ScaleInE1ELSQ_1EEEEEENS4_6LayoutINS5_IJSC_SC_SC_EEENS5_IJNSA_ILi0EEESV_SV_EEEEENS5_IJNS4_10UnderscoreESY_SY_EEEEENS4_13SM90_TMA_LOADENS4_14ComposedLayoutINS4_7SwizzleILi3ELi4ELi3EEENS4_18smem_ptr_flag_bitsILi16EEENST_INS5_IJNSA_ILi8EEESG_EEENS5_IJSG_SC_EEEEEEEvNS4_8identityENS4_23SM90_TMA_LOAD_MULTICASTES1B_vS1C_EENS_8epilogue10collective6detail29Sm90TmaWarpSpecializedAdapterINS1G_15DefaultEpilogueISI_SJ_SJ_NS1F_6thread17LinearCombinationISI_Li1EffLNS1K_9ScaleType4KindE0ELNS_15FloatRoundStyleE2ESI_EENS1_15EpilogueDefaultEEEEEvvEEEEvNT_6ParamsE:
[----:B------:R-:W0:Y:S02]  /*0000*/  LDC R1, c[0x0][0x28] ;  /* 0x00000a00ff017b82 */ /* 0x000e240000000800 */
[----:B0-----:R-:W-:Y:S01]  /*0010*/  VIADD R1, R1, 0xfffffff8 ;  /* 0xfffffff801017836 */ /* 0x001fe20000000000 */
[----:B------:R-:W0:Y:S01]  /*0020*/  S2R R4, SR_TID.X ;  /* 0x0000000000047919 */ /* 0x000e220000002100 */
[----:B------:R-:W-:Y:S01]  /*0030*/  ELECT P0, URZ, PT ;  /* 0x00000000003f782f */ /* 0x000fe20003800000 */
[----:B------:R-:W-:Y:S01]  /*0040*/  BSSY B0, `(.L_x_0) ;  /* 0x000000f000007945 */ /* 0x000fe20003800000 */
[--C-:B0-----:R-:W-:Y:S02]  /*0050*/  SHF.R.U32.HI R2, RZ, 0x5, R4.reuse ;  /* 0x00000005ff027819 */ /* 0x101fe40000011604 */
[----:B------:R-:W-:-:S03]  /*0060*/  SHF.R.U32.HI R7, RZ, 0x7, R4 ;  /* 0x00000007ff077819 */ /* 0x000fc60000011604 */
[----:B------:R-:W0:Y:S04]  /*0070*/  SHFL.IDX PT, R5, R2, RZ, 0x1f ;  /* 0x00001fff02057589 */ /* 0x000e2800000e0000 */
[----:B------:R1:W2:Y:S01]  /*0080*/  SHFL.IDX PT, R10, R7, RZ, 0x1f ;  /* 0x00001fff070a7589 */ /* 0x0002a200000e0000 */
[----:B0-----:R-:W-:-:S13]  /*0090*/  ISETP.NE.OR P0, PT, R5, RZ, !P0 ;  /* 0x000000ff0500720c */ /* 0x001fda0004705670 */
[----:B-12---:R-:W-:Y:S05]  /*00a0*/  @P0 BRA `(.L_x_1) ;  /* 0x0000000000200947 */ /* 0x006fea0003800000 */
[----:B------:R-:W-:Y:S02]  /*00b0*/  ULDC.64 UR4, c[0x0][0x198] ;  /* 0x0000660000047ab9 */ /* 0x000fe40000000a00 */
[----:B------:R-:W-:Y:S02]  /*00c0*/  UIADD3 UR6, UP0, UR4, 0xf0, URZ ;  /* 0x000000f004067890 */ /* 0x000fe4000ff1e03f */
[----:B------:R-:W-:Y:S02]  /*00d0*/  UIADD3 UR4, UP1, UR4, 0x1f0, URZ ;  /* 0x000001f004047890 */ /* 0x000fe4000ff3e03f */
[----:B------:R-:W-:Y:S02]  /*00e0*/  UIADD3.X UR7, URZ, UR5, URZ, UP0, !UPT ;  /* 0x000000053f077290 */ /* 0x000fe400087fe43f */
[----:B------:R-:W-:-:S07]  /*00f0*/  UIADD3.X UR5, URZ, UR5, URZ, UP1, !UPT ;  /* 0x000000053f057290 */ /* 0x000fce0008ffe43f */
[----:B------:R0:W-:Y:S02]  /*0100*/  UTMACCTL.PF [UR6] ;  /* 0x00000000060079b9 */ /* 0x0001e40008040000 */
[----:B------:R0:W-:Y:S02]  /*0110*/  UTMACCTL.PF [UR4] ;  /* 0x00000000040079b9 */ /* 0x0001e40008040000 */
[----:B0-----:R-:W-:Y:S01]  /*0120*/  NOP ;  /* 0x0000000000007918 */ /* 0x001fe20000000000 */
.L_x_1:
[----:B------:R-:W-:Y:S05]  /*0130*/  BSYNC B0 ;  /* 0x0000000000007941 */ /* 0x000fea0003800000 */
.L_x_0:
[----:B------:R-:W0:Y:S01]  /*0140*/  SHFL.IDX PT, R8, R2, RZ, 0x1f ;  /* 0x00001fff02087589 */ /* 0x000e2200000e0000 */
[----:B------:R-:W-:-:S04]  /*0150*/  SHF.R.S32.HI R3, RZ, 0x1f, R4 ;  /* 0x0000001fff037819 */ /* 0x000fc80000011404 */
[----:B------:R-:W-:Y:S02]  /*0160*/  LEA.HI R3, R3, R4, RZ, 0x7 ;  /* 0x0000000403037211 */ /* 0x000fe400078f38ff */
[----:B0-----:R-:W-:-:S13]  /*0170*/  ISETP.NE.AND P0, PT, R8, RZ, PT ;  /* 0x000000ff0800720c */ /* 0x001fda0003f05270 */
[----:B------:R-:W-:Y:S05]  /*0180*/  @P0 BRA `(.L_x_2) ;  /* 0x0000000000b40947 */ /* 0x000fea0003800000 */
[----:B------:R-:W-:Y:S01]  /*0190*/  ELECT P0, URZ, PT ;  /* 0x00000000003f782f */ /* 0x000fe20003800000 */
[----:B------:R-:W-:-:S12]  /*01a0*/  BSSY B0, `(.L_x_2) ;  /* 0x000002b000007945 */ /* 0x000fd80003800000 */
[----:B------:R-:W-:Y:S05]  /*01b0*/  @!P0 BRA `(.L_x_3) ;  /* 0x0000000000a48947 */ /* 0x000fea0003800000 */
[----:B------:R-:W0:Y:S01]  /*01c0*/  S2UR UR8, SR_CgaCtaId ;  /* 0x00000000000879c3 */ /* 0x000e220000008800 */
[----:B------:R-:W-:Y:S01]  /*01d0*/  UMOV UR4, 0x400 ;  /* 0x0000040000047882 */ /* 0x000fe20000000000 */
[----:B------:R-:W-:Y:S01]  /*01e0*/  UMOV UR5, 0x1 ;  /* 0x0000000100057882 */ /* 0x000fe20000000000 */
[----:B------:R-:W-:Y:S02]  /*01f0*/  UMOV UR6, 0x2 ;  /* 0x0000000200067882 */ /* 0x000fe40000000000 */
[----:B------:R-:W-:-:S04]  /*0200*/  UIADD3 UR6, -UR6, 0x100000, URZ ;  /* 0x0010000006067890 */ /* 0x000fc8000fffe13f */
[----:B------:R-:W-:Y:S02]  /*0210*/  USHF.L.U32 UR7, UR6, 0xb, URZ ;  /* 0x0000000b06077899 */ /* 0x000fe4000800063f */
[----:B------:R-:W-:Y:S02]  /*0220*/  USHF.L.U32 UR6, UR6, 0x1, URZ ;  /* 0x0000000106067899 */ /* 0x000fe4000800063f */
[----:B0-----:R-:W-:Y:S02]  /*0230*/  ULEA UR8, UR8, UR4, 0x18 ;  /* 0x0000000408087291 */ /* 0x001fe4000f8ec03f */
[----:B------:R-:W-:-:S04]  /*0240*/  UIADD3 UR4, -UR5, 0x100000, URZ ;  /* 0x0010000005047890 */ /* 0x000fc8000fffe13f */
[----:B------:R-:W-:Y:S02]  /*0250*/  USHF.L.U32 UR5, UR4, 0xb, URZ ;  /* 0x0000000b04057899 */ /* 0x000fe4000800063f */
[----:B------:R-:W-:Y:S01]  /*0260*/  USHF.L.U32 UR4, UR4, 0x1, URZ ;  /* 0x0000000104047899 */ /* 0x000fe2000800063f */
[----:B------:R-:W0:Y:S11]  /*0270*/  FENCE.VIEW.ASYNC.S ;  /* 0x00000000000073c6 */ /* 0x000e360000000000 */
[----:B0-----:R0:W1:Y:S01]  /*0280*/  SYNCS.EXCH.64 URZ, [UR8], UR4 ;  /* 0x00000004083f75b2 */ /* 0x0010620008000100 */
[----:B------:R0:W2:Y:S01]  /*0290*/  SYNCS.EXCH.64 URZ, [UR8+0x70], UR6 ;  /* 0x00007006083f75b2 */ /* 0x0000a20008000100 */
[----:B------:R0:W3:Y:S01]  /*02a0*/  SYNCS.EXCH.64 URZ, [UR8+0x8], UR4 ;  /* 0x00000804083f75b2 */ /* 0x0000e20008000100 */
[----:B------:R0:W4:Y:S01]  /*02b0*/  SYNCS.EXCH.64 URZ, [UR8+0x78], UR6 ;  /* 0x00007806083f75b2 */ /* 0x0001220008000100 */
[----:B------:R0:W0:Y:S01]  /*02c0*/  SYNCS.EXCH.64 URZ, [UR8+0x10], UR4 ;  /* 0x00001004083f75b2 */ /* 0x0000220008000100 */
        /* <DEDUP_REMOVED lines=23> */
[----:B-1234-:R-:W-:Y:S01]  /*0440*/  NOP ;  /* 0x0000000000007918 */ /* 0x01efe20000000000 */
.L_x_3:
[----:B0-----:R-:W-:Y:S05]  /*0450*/  BSYNC B0 ;  /* 0x0000000000007941 */ /* 0x001fea0003800000 */
.L_x_2:
[----:B------:R-:W0:Y:S01]  /*0460*/  SHFL.IDX PT, R13, R2, RZ, 0x1f ;  /* 0x00001fff020d7589 */ /* 0x000e2200000e0000 */
[----:B------:R-:W1:Y:S01]  /*0470*/  S2UR UR12, SR_CTAID.X ;  /* 0x00000000000c79c3 */ /* 0x000e620000002500 */
[----:B------:R-:W-:Y:S02]  /*0480*/  LOP3.LUT R3, R3, 0xffffff80, RZ, 0xc0, !PT ;  /* 0xffffff8003037812 */ /* 0x000fe400078ec0ff */
[----:B------:R-:W-:Y:S01]  /*0490*/  ELECT P0, URZ, PT ;  /* 0x00000000003f782f */ /* 0x000fe20003800000 */
[----:B------:R2:W3:Y:S01]  /*04a0*/  SHFL.IDX PT, R12, R2, RZ, 0x1f ;  /* 0x00001fff020c7589 */ /* 0x0004e200000e0000 */
[----:B------:R-:W-:Y:S01]  /*04b0*/  ELECT P1, URZ, PT ;  /* 0x00000000003f782f */ /* 0x000fe20003820000 */
[----:B------:R-:W-:Y:S01]  /*04c0*/  NOP ;  /* 0x0000000000007918 */ /* 0x000fe20000000000 */
[----:B------:R-:W-:Y:S01]  /*04d0*/  IMAD.IADD R3, R4, 0x1, -R3 ;  /* 0x0000000104037824 */ /* 0x000fe200078e0a03 */
[----:B------:R-:W4:Y:S01]  /*04e0*/  S2R R6, SR_CTAID.Y ;  /* 0x0000000000067919 */ /* 0x000f220000002600 */
[----:B------:R-:W-:Y:S01]  /*04f0*/  ULDC UR4, c[0x0][0x150] ;  /* 0x0000540000047ab9 */ /* 0x000fe20000000800 */
[----:B------:R-:W5:Y:S01]  /*0500*/  LDC R14, c[0x0][0x144] ;  /* 0x00005100ff0e7b82 */ /* 0x000f620000000800 */
[----:B------:R-:W-:Y:S01]  /*0510*/  UMOV UR11, 0x80 ;  /* 0x00000080000b7882 */ /* 0x000fe20000000000 */
[----:B------:R-:W-:Y:S01]  /*0520*/  SHF.R.S32.HI R0, RZ, 0x1f, R3 ;  /* 0x0000001fff007819 */ /* 0x000fe20000011403 */
[----:B------:R-:W-:Y:S01]  /*0530*/  NOP ;  /* 0x0000000000007918 */ /* 0x000fe20000000000 */
[C---:B------:R-:W-:Y:S01]  /*0540*/  VIADD R35, R10.reuse, 0xffffffff ;  /* 0xffffffff0a237836 */ /* 0x040fe20000000000 */
[----:B------:R-:W-:Y:S01]  /*0550*/  ISETP.NE.AND P4, PT, R10, RZ, PT ;  /* 0x000000ff0a00720c */ /* 0x000fe20003f85270 */
[----:B------:R-:W-:Y:S01]  /*0560*/  IMAD.MOV.U32 R57, RZ, RZ, 0x1 ;  /* 0x00000001ff397424 */ /* 0x000fe200078e00ff */
[----:B------:R-:W-:Y:S01]  /*0570*/  LEA.HI R9, R0, R3, RZ, 0x3 ;  /* 0x0000000300097211 */ /* 0x000fe200078f18ff */
[----:B------:R-:W5:Y:S01]  /*0580*/  LDC R15, c[0x0][0x140] ;  /* 0x00005000ff0f7b82 */ /* 0x000f620000000800 */
[----:B------:R-:W-:-:S02]  /*0590*/  ISETP.GE.U32.AND P6, PT, R35, 0x2, PT ;  /* 0x000000022300780c */ /* 0x000fc40003fc6070 */
[--C-:B------:R-:W-:Y:S02]  /*05a0*/  SHF.R.S32.HI R11, RZ, 0x3, R9.reuse ;  /* 0x00000003ff0b7819 */ /* 0x100fe40000011409 */
[----:B--2---:R-:W-:Y:S02]  /*05b0*/  SHF.R.S32.HI R2, RZ, 0x1f, R9 ;  /* 0x0000001fff027819 */ /* 0x004fe40000011409 */
[----:B------:R-:W-:Y:S01]  /*05c0*/  SHF.R.S32.HI R9, RZ, 0x1f, R8 ;  /* 0x0000001fff097819 */ /* 0x000fe20000011408 */
[----:B------:R-:W2:Y:S01]  /*05d0*/  LDC R25, c[0x0][0x148] ;  /* 0x00005200ff197b82 */ /* 0x000ea20000000800 */
[----:B0-----:R-:W-:Y:S02]  /*05e0*/  ISETP.NE.OR P0, PT, R13, RZ, !P0 ;  /* 0x000000ff0d00720c */ /* 0x001fe40004705670 */
[----:B-1----:R-:W-:Y:S02]  /*05f0*/  I2FP.F32.U32 R13, UR12 ;  /* 0x0000000c000d7c45 */ /* 0x002fe40008201000 */
[----:B------:R-:W-:-:S02]  /*0600*/  LEA.HI R2, R2, R11, RZ, 0x2 ;  /* 0x0000000b02027211 */ /* 0x000fc400078f10ff */
[----:B------:R-:W-:Y:S01]  /*0610*/  LEA.HI R9, R9, R8, RZ, 0x2 ;  /* 0x0000000809097211 */ /* 0x000fe200078f10ff */
[----:B------:R-:W-:Y:S01]  /*0620*/  FMUL R13, R13, UR4 ;  /* 0x000000040d0d7c20 */ /* 0x000fe20008400000 */
[----:B---3--:R-:W-:Y:S01]  /*0630*/  ISETP.NE.OR P1, PT, R12, RZ, !P1 ;  /* 0x000000ff0c00720c */ /* 0x008fe20004f25670 */
[----:B------:R-:W-:Y:S01]  /*0640*/  ULDC UR4, c[0x0][0x154] ;  /* 0x0000550000047ab9 */ /* 0x000fe20000000800 */
[----:B------:R-:W-:Y:S02]  /*0650*/  LOP3.LUT R12, R2, 0xfffffffc, RZ, 0xc0, !PT ;  /* 0xfffffffc020c7812 */ /* 0x000fe400078ec0ff */
[----:B------:R-:W-:Y:S01]  /*0660*/  LOP3.LUT R9, R9, 0x3ffffffc, RZ, 0xc0, !PT ;  /* 0x3ffffffc09097812 */ /* 0x000fe200078ec0ff */
[----:B------:R-:W0:Y:S01]  /*0670*/  F2I.U32.TRUNC.NTZ R13, R13 ;  /* 0x0000000d000d7305 */ /* 0x000e22000020f000 */
[----:B------:R-:W-:Y:S01]  /*0680*/  SHF.R.S32.HI R2, RZ, 0x1f, R5 ;  /* 0x0000001fff027819 */ /* 0x000fe20000011405 */
[----:B------:R-:W-:Y:S01]  /*0690*/  IMAD.IADD R12, R11, 0x1, -R12 ;  /* 0x000000010b0c7824 */ /* 0x000fe200078e0a0c */
[----:B------:R-:W-:Y:S01]  /*06a0*/  VOTEU.ALL UP1, P0 ;  /* 0x00000000003f7886 */ /* 0x000fe20000020000 */
[----:B------:R-:W-:Y:S01]  /*06b0*/  IMAD.IADD R9, R8, 0x1, -R9 ;  /* 0x0000000108097824 */ /* 0x000fe200078e0a09 */
[----:B------:R-:W-:Y:S01]  /*06c0*/  LEA.HI R2, R2, R5, RZ, 0x2 ;  /* 0x0000000502027211 */ /* 0x000fe200078f10ff */
[----:B------:R-:W-:Y:S01]  /*06d0*/  VOTEU.ALL UP0, P0 ;  /* 0x00000000003f7886 */ /* 0x000fe20000000000 */
[----:B----4-:R-:W-:Y:S01]  /*06e0*/  I2FP.F32.U32 R8, R6 ;  /* 0x0000000600087245 */ /* 0x010fe20000201000 */
[----:B------:R-:W-:Y:S01]  /*06f0*/  IMAD R9, R9, 0x4, R12 ;  /* 0x0000000409097824 */ /* 0x000fe200078e020c */
[----:B------:R-:W-:Y:S01]  /*0700*/  LOP3.LUT R2, R2, 0xfffffffc, RZ, 0xc0, !PT ;  /* 0xfffffffc02027812 */ /* 0x000fe200078ec0ff */
[----:B------:R-:W-:Y:S01]  /*0710*/  VOTEU.ALL UP2, P1 ;  /* 0x00000000003f7886 */ /* 0x000fe20000840000 */
[----:B------:R-:W1:Y:S01]  /*0720*/  @!UP1 S2UR UR7, SR_CgaCtaId ;  /* 0x00000000000799c3 */ /* 0x000e620000008800 */
[----:B------:R-:W-:Y:S01]  /*0730*/  FMUL R8, R8, UR4 ;  /* 0x0000000408087c20 */ /* 0x000fe20008400000 */
[----:B------:R-:W-:Y:S01]  /*0740*/  IMAD.SHL.U32 R56, R9, 0x4, RZ ;  /* 0x0000000409387824 */ /* 0x000fe200078e00ff */
[----:B------:R-:W-:Y:S01]  /*0750*/  UMOV UR4, 0x20 ;  /* 0x0000002000047882 */ /* 0x000fe20000000000 */
[----:B------:R-:W-:Y:S01]  /*0760*/  IMAD.IADD R5, R5, 0x1, -R2 ;  /* 0x0000000105057824 */ /* 0x000fe200078e0a02 */
[----:B------:R-:W-:Y:S01]  /*0770*/  LEA.HI R2, R9, R9, RZ, 0x1 ;  /* 0x0000000909027211 */ /* 0x000fe200078f08ff */
[----:B0-----:R-:W-:Y:S01]  /*0780*/  IMAD.MOV R13, RZ, RZ, -R13 ;  /* 0x000000ffff0d7224 */ /* 0x001fe200078e0a0d */
[----:B------:R-:W0:Y:S01]  /*0790*/  F2I.U32.TRUNC.NTZ R8, R8 ;  /* 0x0000000800087305 */ /* 0x000e22000020f000 */
[----:B------:R-:W3:Y:S01]  /*07a0*/  @!UP2 S2UR UR10, SR_CgaCtaId ;  /* 0x00000000000aa9c3 */ /* 0x000ee20000008800 */
[----:B------:R-:W-:Y:S01]  /*07b0*/  LOP3.LUT R2, R2, 0xfffffffe, RZ, 0xc0, !PT ;  /* 0xfffffffe02027812 */ /* 0x000fe200078ec0ff */
[----:B-----5:R-:W-:Y:S01]  /*07c0*/  IMAD R21, R14, R13, UR12 ;  /* 0x0000000c0e157e24 */ /* 0x020fe2000f8e020d */
[----:B------:R-:W-:Y:S01]  /*07d0*/  @!UP1 UMOV UR6, 0x400 ;  /* 0x0000040000069882 */ /* 0x000fe20000000000 */
[----:B------:R-:W-:-:S04]  /*07e0*/  @!UP1 UIADD3 UR4, -UR4, 0x100000, URZ ;  /* 0x0010000004049890 */ /* 0x000fc8000fffe13f */
[----:B------:R-:W-:Y:S02]  /*07f0*/  @!UP1 USHF.L.U32 UR5, UR4, 0xb, URZ ;  /* 0x0000000b04059899 */ /* 0x000fe4000800063f */
[----:B------:R-:W-:Y:S01]  /*0800*/  @!UP1 USHF.L.U32 UR4, UR4, 0x1, URZ ;  /* 0x0000000104049899 */ /* 0x000fe2000800063f */
[C---:B------:R-:W-:Y:S01]  /*0810*/  LOP3.LUT R56, R9.reuse, 0xc, R56, 0x78, !PT ;  /* 0x0000000c09387812 */ /* 0x040fe200078e7838 */
[----:B------:R-:W-:Y:S01]  /*0820*/  IMAD.IADD R2, R9, 0x1, -R2 ;  /* 0x0000000109027824 */ /* 0x000fe200078e0a02 */
[----:B------:R-:W-:Y:S01]  /*0830*/  @!UP2 UMOV UR9, 0x400 ;  /* 0x000004000009a882 */ /* 0x000fe20000000000 */
[----:B------:R-:W-:Y:S01]  /*0840*/  VOTEU.ALL UP3, P1 ;  /* 0x00000000003f7886 */ /* 0x000fe20000860000 */
[----:B------:R-:W-:Y:S01]  /*0850*/  VOTEU.ALL UP4, P1 ;  /* 0x00000000003f7886 */ /* 0x000fe20000880000 */
[----:B------:R-:W-:Y:S01]  /*0860*/  VOTEU.ALL UP5, P1 ;  /* 0x00000000003f7886 */ /* 0x000fe200008a0000 */
[----:B------:R-:W-:Y:S01]  /*0870*/  ISETP.NE.AND P3, PT, R2, R21, PT ;  /* 0x000000150200720c */ /* 0x000fe20003f65270 */
[----:B------:R4:W4:Y:S01]  /*0880*/  SHFL.IDX PT, R14, R7, RZ, 0x1f ;  /* 0x00001fff070e7589 */ /* 0x00092200000e0000 */
[----:B------:R-:W-:Y:S01]  /*0890*/  ISETP.EQ.U32.AND P2, PT, R15, 0x1, PT ;  /* 0x000000010f00780c */ /* 0x000fe20003f42070 */
[----:B0-----:R-:W-:Y:S01]  /*08a0*/  IMAD.MOV R20, RZ, RZ, -R8 ;  /* 0x000000ffff147224 */ /* 0x001fe200078e0a08 */
[----:B-1----:R-:W-:-:S02]  /*08b0*/  @!UP1 ULEA UR8, UR7, UR6, 0x18 ;  /* 0x0000000607089291 */ /* 0x002fc4000f8ec03f */
[----:B------:R-:W-:-:S04]  /*08c0*/  @!UP2 UIADD3 UR6, -UR11, 0x100000, URZ ;  /* 0x001000000b06a890 */ /* 0x000fc8000fffe13f */
[----:B------:R-:W-:Y:S02]  /*08d0*/  @!UP2 USHF.L.U32 UR7, UR6, 0xb, URZ ;  /* 0x0000000b0607a899 */ /* 0x000fe4000800063f */
[----:B------:R-:W-:Y:S01]  /*08e0*/  @!UP2 USHF.L.U32 UR6, UR6, 0x1, URZ ;  /* 0x000000010606a899 */ /* 0x000fe2000800063f */
[----:B--2---:R-:W-:Y:S01]  /*08f0*/  IMAD R9, R25, R20, R6 ;  /* 0x0000001419097224 */ /* 0x004fe200078e0206 */
[----:B------:R-:W-:Y:S01]  /*0900*/  VOTEU.ALL UP1, P0 ;  /* 0x00000000003f7886 */ /* 0x000fe20000020000 */
[----:B------:R-:W-:Y:S01]  /*0910*/  LOP3.LUT P0, RZ, R3, 0x7, RZ, 0xc0, !PT ;  /* 0x0000000703ff7812 */ /* 0x000fe2000780c0ff */
[----:B---3--:R-:W-:Y:S01]  /*0920*/  @!UP2 ULEA UR9, UR10, UR9, 0x18 ;  /* 0x000000090a09a291 */ /* 0x008fe2000f8ec03f */
[----:B------:R-:W-:Y:S01]  /*0930*/  @P3 LEA.HI R2, R56, R56, RZ, 0x1 ;  /* 0x0000003838023211 */ /* 0x000fe200078f08ff */
[----:B------:R-:W-:Y:S01]  /*0940*/  VOTEU.ALL UP2, P1 ;  /* 0x00000000003f7886 */ /* 0x000fe20000840000 */
[----:B------:R-:W-:Y:S01]  /*0950*/  ISETP.NE.AND P1, PT, R5, 0x3, PT ;  /* 0x000000030500780c */ /* 0x000fe20003f25270 */
[----:B------:R-:W0:Y:S02]  /*0960*/  FENCE.VIEW.ASYNC.S ;  /* 0x00000000000073c6 */ /* 0x000e240000000000 */
[----:B0-----:R0:W1:Y:S01]  /*0970*/  @!UP0 SYNCS.EXCH.64 URZ, [UR8+0x110], UR4 ;  /* 0x00011004083f85b2 */ /* 0x0010620008000100 */
[----:B------:R-:W-:-:S02]  /*0980*/  @P3 SHF.R.S32.HI R2, RZ, 0x1, R2 ;  /* 0x00000001ff023819 */ /* 0x000fc40000011402 */
[----:B------:R-:W-:Y:S02]  /*0990*/  ISETP.EQ.OR P1, PT, R5, RZ, !P1 ;  /* 0x000000ff0500720c */ /* 0x000fe40004f22670 */
[----:B------:R-:W-:Y:S02]  /*09a0*/  @P3 ISETP.NE.AND P5, PT, R2, R9, PT ;  /* 0x000000090200320c */ /* 0x000fe40003fa5270 */
[----:B------:R-:W-:Y:S02]  /*09b0*/  ISETP.LT.U32.AND P0, PT, R56, 0x2, !P0 ;  /* 0x000000023800780c */ /* 0x000fe40004701070 */
[----:B------:R-:W-:Y:S02]  /*09c0*/  ISETP.EQ.AND P1, PT, R10, RZ, P1 ;  /* 0x000000ff0a00720c */ /* 0x000fe40000f22270 */
[----:B------:R-:W-:Y:S02]  /*09d0*/  SEL R2, RZ, 0x1, !P0 ;  /* 0x00000001ff027807 */ /* 0x000fe40004000000 */
[----:B------:R-:W-:-:S02]  /*09e0*/  @P3 SEL R57, RZ, 0x1, P5 ;  /* 0x00000001ff393807 */ /* 0x000fc40002800000 */
[----:B------:R-:W-:Y:S01]  /*09f0*/  SEL R16, RZ, 0x1, !P1 ;  /* 0x00000001ff107807 */ /* 0x000fe20004800000 */
[----:B------:R0:W2:Y:S01]  /*0a00*/  @!UP1 SYNCS.EXCH.64 URZ, [UR8+0x118], UR4 ;  /* 0x00011804083f95b2 */ /* 0x0000a20008000100 */
[----:B------:R-:W-:Y:S01]  /*0a10*/  NOP ;  /* 0x0000000000007918 */ /* 0x000fe20000000000 */
[----:B------:R-:W-:Y:S02]  /*0a20*/  LOP3.LUT R57, R57, R2, RZ, 0xc0, !PT ;  /* 0x0000000239397212 */ /* 0x000fe400078ec0ff */
[----:B------:R-:W-:Y:S01]  /*0a30*/  SEL R16, R16, 0x2, P6 ;  /* 0x0000000210107807 */ /* 0x000fe20003000000 */
[----:B------:R0:W3:Y:S01]  /*0a40*/  @!UP2 SYNCS.EXCH.64 URZ, [UR9+0xf0], UR6 ;  /* 0x0000f006093fa5b2 */ /* 0x0000e20008000100 */
[----:B------:R0:W0:Y:S01]  /*0a50*/  @!UP3 SYNCS.EXCH.64 URZ, [UR9+0xf8], UR6 ;  /* 0x0000f806093fb5b2 */ /* 0x0000220008000100 */
[----:B------:R0:W0:Y:S01]  /*0a60*/  @!UP4 SYNCS.EXCH.64 URZ, [UR9+0x100], UR6 ;  /* 0x00010006093fc5b2 */ /* 0x0000220008000100 */
[----:B------:R0:W0:Y:S01]  /*0a70*/  @!UP5 SYNCS.EXCH.64 URZ, [UR9+0x108], UR6 ;  /* 0x00010806093fd5b2 */ /* 0x0000220008000100 */
[----:B------:R-:W-:Y:S01]  /*0a80*/  NOP ;  /* 0x0000000000007918 */ /* 0x000fe20000000000 */
[----:B-1--4-:R-:W-:Y:S05]  /*0a90*/  @!P2 BRA `(.L_x_4) ;  /* 0x000000000008a947 */ /* 0x012fea0003800000 */
[----:B0-23--:R-:W-:Y:S01]  /*0aa0*/  UCGABAR_ARV ;  /* 0x00000000000079c7 */ /* 0x00dfe20008000000 */
[----:B------:R-:W-:Y:S05]  /*0ab0*/  BRA `(.L_x_5) ;  /* 0x0000000000047947 */ /* 0x000fea0003800000 */
.L_x_4:
[----:B0-23--:R-:W-:Y:S01]  /*0ac0*/  NOP ;  /* 0x0000000000007918 */ /* 0x00dfe20000000000 */
.L_x_5:
[----:B------:R-:W-:Y:S01]  /*0ad0*/  ULDC.64 UR4, c[0x0][0x598] ;  /* 0x0001660000047ab9 */ /* 0x000fe20000000a00 */
[----:B------:R-:W-:Y:S01]  /*0ae0*/  ULDC.64 UR36, c[0x0][0x208] ;  /* 0x0000820000247ab9 */ /* 0x000fe20000000a00 */
[----:B------:R-:W-:-:S04]  /*0af0*/  ISETP.NE.U32.AND P0, PT, RZ, UR4, PT ;  /* 0x00000004ff007c0c */ /* 0x000fc8000bf05070 */
[----:B------:R-:W-:-:S13]  /*0b00*/  ISETP.NE.AND.EX P0, PT, RZ, UR5, PT, P0 ;  /* 0x00000005ff007c0c */ /* 0x000fda000bf05300 */
[----:B------:R-:W-:Y:S05]  /*0b10*/  @!P0 BRA `(.L_x_6) ;  /* 0x00000000001c8947 */ /* 0x000fea0003800000 */
[----:B------:R-:W0:Y:S02]  /*0b20*/  LDC.64 R8, c[0x0][0x598] ;  /* 0x00016600ff087b82 */ /* 0x000e240000000a00 */
[----:B0-----:R-:W2:Y:S02]  /*0b30*/  LDG.E.64 R8, desc[UR36][R8.64] ;  /* 0x0000002408087981 */ /* 0x001ea4000c1e1b00 */
[----:B--2---:R-:W-:-:S04]  /*0b40*/  ISETP.NE.U32.AND P0, PT, R8, RZ, PT ;  /* 0x000000ff0800720c */ /* 0x004fc80003f05070 */
[----:B------:R-:W-:-:S13]  /*0b50*/  ISETP.NE.AND.EX P0, PT, R9, RZ, PT, P0 ;  /* 0x000000ff0900720c */ /* 0x000fda0003f05300 */
[----:B------:R-:W-:Y:S05]  /*0b60*/  @!P0 BRA `(.L_x_6) ;  /* 0x0000000000088947 */ /* 0x000fea0003800000 */
[----:B------:R0:W5:Y:S01]  /*0b70*/  LD.E R58, desc[UR36][R8.64] ;  /* 0x00000024083a7980 */ /* 0x000162000c101900 */
[----:B------:R-:W-:Y:S05]  /*0b80*/  BRA `(.L_x_7) ;  /* 0x0000000000247947 */ /* 0x000fea0003800000 */
.L_x_6:
[----:B------:R-:W-:Y:S02]  /*0b90*/  ULDC.64 UR4, c[0x0][0x588] ;  /* 0x0001620000047ab9 */ /* 0x000fe40000000a00 */
[----:B------:R-:W-:-:S04]  /*0ba0*/  ISETP.NE.U32.AND P0, PT, RZ, UR4, PT ;  /* 0x00000004ff007c0c */ /* 0x000fc8000bf05070 */
[----:B------:R-:W-:-:S13]  /*0bb0*/  ISETP.NE.AND.EX P0, PT, RZ, UR5, PT, P0 ;  /* 0x00000005ff007c0c */ /* 0x000fda000bf05300 */
[----:B------:R-:W-:Y:S05]  /*0bc0*/  @!P0 BRA `(.L_x_8) ;  /* 0x00000000000c8947 */ /* 0x000fea0003800000 */
[----:B------:R-:W0:Y:S02]  /*0bd0*/  LDC.64 R58, c[0x0][0x588] ;  /* 0x00016200ff3a7b82 */ /* 0x000e240000000a00 */
[----:B0-----:R1:W5:Y:S01]  /*0be0*/  LDG.E R58, desc[UR36][R58.64] ;  /* 0x000000243a3a7981 */ /* 0x001362000c1e1900 */
[----:B------:R-:W-:Y:S05]  /*0bf0*/  BRA `(.L_x_7) ;  /* 0x0000000000087947 */ /* 0x000fea0003800000 */
.L_x_8:
[----:B------:R-:W-:Y:S02]  /*0c00*/  ULDC UR4, c[0x0][0x580] ;  /* 0x0001600000047ab9 */ /* 0x000fe40000000800 */
[----:B------:R-:W-:-:S07]  /*0c10*/  IMAD.U32 R58, RZ, RZ, UR4 ;  /* 0x00000004ff3a7e24 */ /* 0x000fce000f8e00ff */
.L_x_7:
[----:B------:R-:W-:Y:S02]  /*0c20*/  ULDC.64 UR4, c[0x0][0x5a0] ;  /* 0x0001680000047ab9 */ /* 0x000fe40000000a00 */
[----:B------:R-:W-:-:S04]  /*0c30*/  ISETP.NE.U32.AND P0, PT, RZ, UR4, PT ;  /* 0x00000004ff007c0c */ /* 0x000fc8000bf05070 */
[----:B------:R-:W-:-:S13]  /*0c40*/  ISETP.NE.AND.EX P0, PT, RZ, UR5, PT, P0 ;  /* 0x00000005ff007c0c */ /* 0x000fda000bf05300 */
[----:B------:R-:W-:Y:S05]  /*0c50*/  @!P0 BRA `(.L_x_9) ;  /* 0x00000000001c8947 */ /* 0x000fea0003800000 */
[----:B0-----:R-:W0:Y:S02]  /*0c60*/  LDC.64 R8, c[0x0][0x5a0] ;  /* 0x00016800ff087b82 */ /* 0x001e240000000a00 */
[----:B0-----:R-:W2:Y:S02]  /*0c70*/  LDG.E.64 R8, desc[UR36][R8.64] ;  /* 0x0000002408087981 */ /* 0x001ea4000c1e1b00 */
[----:B--2---:R-:W-:-:S04]  /*0c80*/  ISETP.NE.U32.AND P0, PT, R8, RZ, PT ;  /* 0x000000ff0800720c */ /* 0x004fc80003f05070 */
[----:B------:R-:W-:-:S13]  /*0c90*/  ISETP.NE.AND.EX P0, PT, R9, RZ, PT, P0 ;  /* 0x000000ff0900720c */ /* 0x000fda0003f05300 */
[----:B------:R-:W-:Y:S05]  /*0ca0*/  @!P0 BRA `(.L_x_9) ;  /* 0x0000000000088947 */ /* 0x000fea0003800000 */
[----:B-1----:R0:W5:Y:S01]  /*0cb0*/  LD.E R59, desc[UR36][R8.64] ;  /* 0x00000024083b7980 */ /* 0x002162000c101900 */
[----:B------:R-:W-:Y:S05]  /*0cc0*/  BRA `(.L_x_10) ;  /* 0x0000000000247947 */ /* 0x000fea0003800000 */
.L_x_9:
[----:B------:R-:W-:Y:S02]  /*0cd0*/  ULDC.64 UR4, c[0x0][0x590] ;  /* 0x0001640000047ab9 */ /* 0x000fe40000000a00 */
[----:B------:R-:W-:-:S04]  /*0ce0*/  ISETP.NE.U32.AND P0, PT, RZ, UR4, PT ;  /* 0x00000004ff007c0c */ /* 0x000fc8000bf05070 */
[----:B------:R-:W-:-:S13]  /*0cf0*/  ISETP.NE.AND.EX P0, PT, RZ, UR5, PT, P0 ;  /* 0x00000005ff007c0c */ /* 0x000fda000bf05300 */
[----:B------:R-:W-:Y:S05]  /*0d00*/  @!P0 BRA `(.L_x_11) ;  /* 0x00000000000c8947 */ /* 0x000fea0003800000 */
[----:B0-----:R-:W1:Y:S02]  /*0d10*/  LDC.64 R8, c[0x0][0x590] ;  /* 0x00016400ff087b82 */ /* 0x001e640000000a00 */
[----:B-1----:R1:W5:Y:S01]  /*0d20*/  LDG.E R59, desc[UR36][R8.64] ;  /* 0x00000024083b7981 */ /* 0x002362000c1e1900 */
[----:B------:R-:W-:Y:S05]  /*0d30*/  BRA `(.L_x_10) ;  /* 0x0000000000087947 */ /* 0x000fea0003800000 */
.L_x_11:
[----:B------:R-:W-:Y:S02]  /*0d40*/  ULDC UR4, c[0x0][0x584] ;  /* 0x0001610000047ab9 */ /* 0x000fe40000000800 */
[----:B-1----:R-:W-:-:S07]  /*0d50*/  IMAD.U32 R59, RZ, RZ, UR4 ;  /* 0x00000004ff3b7e24 */ /* 0x002fce000f8e00ff */
.L_x_10:
[----:B------:R-:W2:Y:S01]  /*0d60*/  LDC R2, c[0x0][0x65c] ;  /* 0x00019700ff027b82 */ /* 0x000ea20000000800 */
[----:B------:R-:W-:Y:S01]  /*0d70*/  ULDC UR6, c[0x0][0x28c] ;  /* 0x0000a30000067ab9 */ /* 0x000fe20000000800 */
[----:B------:R-:W-:Y:S01]  /*0d80*/  ISETP.NE.AND P0, PT, R10, 0x2, PT ;  /* 0x000000020a00780c */ /* 0x000fe20003f05270 */
[----:B------:R-:W-:Y:S01]  /*0d90*/  UIADD3 UR6, UR6, 0x3f, URZ ;  /* 0x0000003f06067890 */ /* 0x000fe2000fffe03f */
[----:B01----:R-:W-:Y:S01]  /*0da0*/  IMAD.U32 R8, RZ, RZ, UR12 ;  /* 0x0000000cff087e24 */ /* 0x003fe2000f8e00ff */
[----:B------:R-:W-:Y:S01]  /*0db0*/  UMOV UR38, URZ ;  /* 0x0000003f00267c82 */ /* 0x000fe20008000000 */
[----:B------:R-:W-:Y:S01]  /*0dc0*/  IMAD.MOV.U32 R9, RZ, RZ, RZ ;  /* 0x000000ffff097224 */ /* 0x000fe200078e00ff */
[----:B------:R-:W-:Y:S01]  /*0dd0*/  USHF.R.S32.HI UR7, URZ, 0x1f, UR6 ;  /* 0x0000001f3f077899 */ /* 0x000fe20008011406 */
[----:B------:R-:W-:Y:S01]  /*0de0*/  UMOV UR39, URZ ;  /* 0x0000003f00277c82 */ /* 0x000fe20008000000 */
[----:B------:R-:W-:Y:S02]  /*0df0*/  ULDC.64 UR8, c[0x0][0x650] ;  /* 0x0001940000087ab9 */ /* 0x000fe40000000a00 */
[----:B------:R-:W-:-:S04]  /*0e00*/  ULEA.HI UR7, UR7, UR6, URZ, 0x6 ;  /* 0x0000000607077291 */ /* 0x000fc8000f8f303f */
[----:B------:R-:W-:Y:S01]  /*0e10*/  USHF.R.S32.HI UR40, URZ, 0x6, UR7 ;  /* 0x000000063f287899 */ /* 0x000fe20008011407 */
[----:B--2---:R-:W-:-:S13]  /*0e20*/  ISETP.NE.AND P1, PT, R2, 0x1, PT ;  /* 0x000000010200780c */ /* 0x004fda0003f25270 */
[----:B------:R-:W0:Y:S01]  /*0e30*/  @P1 LDC R19, c[0x0][0x10] ;  /* 0x00000400ff131b82 */ /* 0x000e220000000800 */
[----:B------:R-:W-:Y:S02]  /*0e40*/  @P1 IMAD.MOV.U32 R7, RZ, RZ, RZ ;  /* 0x000000ffff071224 */ /* 0x000fe400078e00ff */
[----:B------:R-:W-:-:S05]  /*0e50*/  @P1 IMAD.MOV.U32 R17, RZ, RZ, RZ ;  /* 0x000000ffff111224 */ /* 0x000fca00078e00ff */
[----:B------:R-:W1:Y:S01]  /*0e60*/  @!P1 LDC R11, c[0x0][0xc] ;  /* 0x00000300ff0b9b82 */ /* 0x000e620000000800 */
[----:B------:R-:W-:Y:S01]  /*0e70*/  ULDC UR4, c[0x0][0xc] ;  /* 0x0000030000047ab9 */ /* 0x000fe20000000800 */
[----:B------:R-:W-:Y:S02]  /*0e80*/  ULDC UR5, c[0x0][0x10] ;  /* 0x0000040000057ab9 */ /* 0x000fe40000000800 */
[----:B------:R-:W-:-:S04]  /*0e90*/  UIMAD.WIDE.U32 UR4, UR4, UR5, URZ ;  /* 0x00000005040472a5 */ /* 0x000fc8000f8e003f */
[----:B------:R-:W2:Y:S01]  /*0ea0*/  LDC R2, c[0x0][0x14] ;  /* 0x00000500ff027b82 */ /* 0x000ea20000000800 */
[----:B0-----:R-:W-:-:S04]  /*0eb0*/  @P1 IMAD.WIDE.U32 R18, R19, UR12, R6 ;  /* 0x0000000c13121c25 */ /* 0x001fc8000f8e0006 */
[----:B------:R-:W-:Y:S02]  /*0ec0*/  @P1 IMAD.IADD R17, R19, 0x1, R17 ;  /* 0x0000000113111824 */ /* 0x000fe400078e0211 */
[----:B-1----:R-:W-:-:S04]  /*0ed0*/  @!P1 IMAD.WIDE.U32 R8, R6, R11, R8 ;  /* 0x0000000b06089225 */ /* 0x002fc800078e0008 */
[----:B------:R-:W-:Y:S02]  /*0ee0*/  @!P1 IMAD.MOV.U32 R18, RZ, RZ, R8 ;  /* 0x000000ffff129224 */ /* 0x000fe400078e0008 */
[----:B------:R-:W-:Y:S02]  /*0ef0*/  @!P1 IMAD.MOV.U32 R17, RZ, RZ, R9 ;  /* 0x000000ffff119224 */ /* 0x000fe400078e0009 */
[----:B--2---:R-:W-:-:S04]  /*0f00*/  IMAD.WIDE.U32 R12, R2, UR4, RZ ;  /* 0x00000004020c7c25 */ /* 0x004fc8000f8e00ff */
[----:B------:R-:W-:Y:S01]  /*0f10*/  IMAD R23, R2, UR5, RZ ;  /* 0x0000000502177c24 */ /* 0x000fe2000f8e02ff */
[----:B------:R0:W-:Y:S03]  /*0f20*/  STL.64 [R1], R12 ;  /* 0x0000000c01007387 */ /* 0x0001e60000100a00 */
[----:B------:R-:W-:Y:S01]  /*0f30*/  IMAD.IADD R23, R13, 0x1, R23 ;  /* 0x000000010d177824 */ /* 0x000fe200078e0217 */
[----:B------:R-:W-:Y:S06]  /*0f40*/  @P0 BRA `(.L_x_12) ;  /* 0x0000000000240947 */ /* 0x000fec0003800000 */
[----:B------:R-:W-:Y:S01]  /*0f50*/  USHF.R.U32.HI UR4, URZ, 0x1, UR40 ;  /* 0x000000013f047899 */ /* 0x000fe20008011628 */
[----:B------:R-:W-:Y:S01]  /*0f60*/  IADD3 R18, P0, R18, R12, RZ ;  /* 0x0000000c12127210 */ /* 0x000fe20007f1e0ff */
[----:B------:R-:W-:Y:S02]  /*0f70*/  UISETP.GE.U32.AND UP0, UPT, UR40, 0xe, UPT ;  /* 0x0000000e2800788c */ /* 0x000fe4000bf06070 */
[----:B------:R-:W-:Y:S02]  /*0f80*/  UIMAD.WIDE.U32 UR4, UR4, -0x6db6db6d, URZ ;  /* 0x92492493040478a5 */ /* 0x000fe4000f8e003f */
[----:B------:R-:W-:Y:S01]  /*0f90*/  IMAD.X R17, R23, 0x1, R17, P0 ;  /* 0x0000000117117824 */ /* 0x000fe200000e0611 */
[----:B------:R-:W-:Y:S01]  /*0fa0*/  UMOV UR39, URZ ;  /* 0x0000003f00277c82 */ /* 0x000fe20008000000 */
[----:B------:R-:W-:-:S04]  /*0fb0*/  USHF.R.U32.HI UR4, URZ, 0x2, UR5 ;  /* 0x000000023f047899 */ /* 0x000fc80008011605 */
[----:B------:R-:W-:Y:S02]  /*0fc0*/  UIMAD UR38, UR4, -0xe, UR40 ;  /* 0xfffffff2042678a4 */ /* 0x000fe4000f8e0228 */
[----:B------:R-:W-:-:S12]  /*0fd0*/  @UP0 ULOP3.LUT UR39, UR4, 0x1, URZ, 0xc0, !UPT ;  /* 0x0000000104270892 */ /* 0x000fd8000f8ec03f */
.L_x_12:
[----:B------:R-:W-:Y:S01]  /*0fe0*/  ISETP.GE.U32.AND P0, PT, R18, UR8, PT ;  /* 0x0000000812007c0c */ /* 0x000fe2000bf06070 */
[----:B------:R-:W-:Y:S01]  /*0ff0*/  IMAD.MOV.U32 R19, RZ, RZ, -0x1 ;  /* 0xffffffffff137424 */ /* 0x000fe200078e00ff */
[----:B------:R-:W-:Y:S01]  /*1000*/  PRMT R8, RZ, 0x7610, R8 ;  /* 0x00007610ff087816 */ /* 0x000fe20000000008 */
[----:B------:R-:W-:Y:S01]  /*1010*/  IMAD.MOV.U32 R22, RZ, RZ, -0x1 ;  /* 0xffffffffff167424 */ /* 0x000fe200078e00ff */
[----:B------:R-:W-:Y:S01]  /*1020*/  ISETP.GE.U32.AND.EX P0, PT, R17, UR9, PT, P0 ;  /* 0x0000000911007c0c */ /* 0x000fe2000bf06100 */
[----:B------:R-:W-:-:S12]  /*1030*/  IMAD.MOV.U32 R2, RZ, RZ, -0x1 ;  /* 0xffffffffff027424 */ /* 0x000fd800078e00ff */
[----:B------:R-:W-:Y:S05]  /*1040*/  @P0 BRA `(.L_x_13) ;  /* 0x00000004002c0947 */ /* 0x000fea0003800000 */
[----:B------:R-:W1:Y:S01]  /*1050*/  LDC.64 R26, c[0x0][0x628] ;  /* 0x00018a00ff1a7b82 */ /* 0x000e620000000a00 */
[----:B------:R-:W-:Y:S02]  /*1060*/  IMAD.MOV.U32 R8, RZ, RZ, R18 ;  /* 0x000000ffff087224 */ /* 0x000fe400078e0012 */
[----:B------:R-:W-:-:S05]  /*1070*/  IMAD.MOV.U32 R9, RZ, RZ, R17 ;  /* 0x000000ffff097224 */ /* 0x000fca00078e0011 */
[----:B------:R-:W2:Y:S08]  /*1080*/  LDC R2, c[0x0][0x630] ;  /* 0x00018c00ff027b82 */ /* 0x000eb00000000800 */
[----:B------:R-:W3:Y:S01]  /*1090*/  LDC.64 R28, c[0x0][0x620] ;  /* 0x00018800ff1c7b82 */ /* 0x000ee20000000a00 */
[----:B-1----:R-:W-:-:S04]  /*10a0*/  ISETP.NE.U32.AND P0, PT, R26, RZ, PT ;  /* 0x000000ff1a00720c */ /* 0x002fc80003f05070 */
[----:B------:R-:W-:-:S13]  /*10b0*/  ISETP.NE.AND.EX P0, PT, R27, RZ, PT, P0 ;  /* 0x000000ff1b00720c */ /* 0x000fda0003f05300 */
[----:B--23--:R-:W-:Y:S05]  /*10c0*/  @!P0 BRA `(.L_x_14) ;  /* 0x0000000000288947 */ /* 0x00cfea0003800000 */
[----:B0-----:R-:W0:Y:S02]  /*10d0*/  LDC R13, c[0x0][0x634] ;  /* 0x00018d00ff0d7b82 */ /* 0x001e240000000800 */
[----:B0-----:R-:W-:-:S05]  /*10e0*/  IADD3 R13, P0, R18, R13, RZ ;  /* 0x0000000d120d7210 */ /* 0x001fca0007f1e0ff */
[----:B------:R-:W-:-:S04]  /*10f0*/  IMAD.X R15, RZ, RZ, R17, P0 ;  /* 0x000000ffff0f7224 */ /* 0x000fc800000e0611 */
[----:B------:R-:W-:-:S04]  /*1100*/  IMAD.WIDE.U32 R8, R15, R26, RZ ;  /* 0x0000001a0f087225 */ /* 0x000fc800078e00ff */
[----:B------:R-:W-:-:S04]  /*1110*/  IMAD.WIDE.U32 R10, P0, R13, R27, R8 ;  /* 0x0000001b0d0a7225 */ /* 0x000fc80007800008 */
[----:B------:R-:W-:-:S04]  /*1120*/  IMAD.WIDE.U32 R8, R13, R26, RZ ;  /* 0x0000001a0d087225 */ /* 0x000fc800078e00ff */
[----:B------:R-:W-:Y:S01]  /*1130*/  IMAD.X R13, RZ, RZ, RZ, P0 ;  /* 0x000000ffff0d7224 */ /* 0x000fe200000e06ff */
[----:B------:R-:W-:Y:S01]  /*1140*/  IADD3 RZ, P0, R9, R10, RZ ;  /* 0x0000000a09ff7210 */ /* 0x000fe20007f1e0ff */
[----:B------:R-:W-:-:S04]  /*1150*/  IMAD.MOV.U32 R12, RZ, RZ, R11 ;  /* 0x000000ffff0c7224 */ /* 0x000fc800078e000b */
[----:B------:R-:W-:-:S08]  /*1160*/  IMAD.WIDE.U32.X R8, R15, R27, R12, P0 ;  /* 0x0000001b0f087225 */ /* 0x000fd000000e040c */
.L_x_14:
[----:B------:R-:W1:Y:S01]  /*1170*/  LDC.64 R32, c[0x0][0x640] ;  /* 0x00019000ff207b82 */ /* 0x000e620000000a00 */
[-C--:B------:R-:W-:Y:S01]  /*1180*/  SHF.R.U64 R30, R8, R2.reuse, R9 ;  /* 0x00000002081e7219 */ /* 0x080fe20000001209 */
[----:B------:R-:W-:Y:S01]  /*1190*/  IMAD.MOV.U32 R19, RZ, RZ, R17 ;  /* 0x000000ffff137224 */ /* 0x000fe200078e0011 */
[----:B------:R-:W-:Y:S01]  /*11a0*/  SHF.R.U32.HI R2, RZ, R2, R9 ;  /* 0x00000002ff027219 */ /* 0x000fe20000011609 */
[----:B------:R-:W-:Y:S01]  /*11b0*/  IMAD.MOV.U32 R26, RZ, RZ, 0x1 ;  /* 0x00000001ff1a7424 */ /* 0x000fe200078e00ff */
[----:B------:R-:W-:-:S03]  /*11c0*/  IADD3 R11, P0, RZ, -R30, RZ ;  /* 0x8000001eff0b7210 */ /* 0x000fc60007f1e0ff */
[----:B------:R-:W2:Y:S02]  /*11d0*/  LDC R10, c[0x0][0x618] ;  /* 0x00018600ff0a7b82 */ /* 0x000ea40000000800 */
[----:B------:R-:W-:-:S04]  /*11e0*/  IMAD.X R9, RZ, RZ, ~R2, P0 ;  /* 0x000000ffff097224 */ /* 0x000fc800000e0e02 */
[-C--:B------:R-:W-:Y:S02]  /*11f0*/  IMAD R2, R9, R28.reuse, RZ ;  /* 0x0000001c09027224 */ /* 0x080fe400078e02ff */
[----:B0-----:R-:W0:Y:S01]  /*1200*/  LDC R13, c[0x0][0x608] ;  /* 0x00018200ff0d7b82 */ /* 0x001e220000000800 */
[----:B------:R-:W-:-:S04]  /*1210*/  IMAD.WIDE.U32 R8, R11, R28, R18 ;  /* 0x0000001c0b087225 */ /* 0x000fc800078e0012 */
[----:B------:R-:W-:Y:S02]  /*1220*/  IMAD R11, R11, R29, R2 ;  /* 0x0000001d0b0b7224 */ /* 0x000fe400078e0202 */
[----:B------:R-:W-:Y:S01]  /*1230*/  IMAD.MOV.U32 R2, RZ, RZ, -0x1 ;  /* 0xffffffffff027424 */ /* 0x000fe200078e00ff */
[----:B------:R-:W3:Y:S01]  /*1240*/  LDC R31, c[0x0][0x658] ;  /* 0x00019600ff1f7b82 */ /* 0x000ee20000000800 */
[----:B------:R-:W-:Y:S01]  /*1250*/  IMAD.IADD R9, R9, 0x1, R11 ;  /* 0x0000000109097824 */ /* 0x000fe200078e020b */
[----:B-1----:R-:W-:-:S04]  /*1260*/  ISETP.NE.U32.AND P0, PT, R32, RZ, PT ;  /* 0x000000ff2000720c */ /* 0x002fc80003f05070 */
[----:B------:R-:W-:Y:S02]  /*1270*/  ISETP.NE.AND.EX P0, PT, R33, RZ, PT, P0 ;  /* 0x000000ff2100720c */ /* 0x000fe40003f05300 */
[----:B------:R-:W1:Y:S01]  /*1280*/  LDC R29, c[0x0][0x600] ;  /* 0x00018000ff1d7b82 */ /* 0x000e620000000800 */
[-CC-:B--2---:R-:W-:Y:S02]  /*1290*/  SHF.R.U64 R27, R8, R10.reuse, R9.reuse ;  /* 0x0000000a081b7219 */ /* 0x184fe40000001209 */
[----:B------:R-:W-:-:S05]  /*12a0*/  SHF.R.U32.HI R8, RZ, R10, R9 ;  /* 0x0000000aff087219 */ /* 0x000fca0000011609 */
[----:B------:R-:W2:Y:S01]  /*12b0*/  LDC R22, c[0x0][0x648] ;  /* 0x00019200ff167b82 */ /* 0x000ea20000000800 */
[-CC-:B0-----:R-:W-:Y:S02]  /*12c0*/  SHF.R.U64 R34, R27, R13.reuse, R8.reuse ;  /* 0x0000000d1b227219 */ /* 0x181fe40000001208 */
[----:B------:R-:W-:-:S05]  /*12d0*/  SHF.R.U32.HI R8, RZ, R13, R8 ;  /* 0x0000000dff087219 */ /* 0x000fca0000011608 */
[----:B------:R-:W0:Y:S01]  /*12e0*/  LDC R24, c[0x0][0x638] ;  /* 0x00018e00ff187b82 */ /* 0x000e220000000800 */
[-CC-:B---3--:R-:W-:Y:S02]  /*12f0*/  SHF.R.U64 R36, R34, R31.reuse, R8.reuse ;  /* 0x0000001f22247219 */ /* 0x188fe40000001208 */
[-C--:B------:R-:W-:Y:S02]  /*1300*/  SHF.L.U32 R2, R2, R31.reuse, RZ ;  /* 0x0000001f02027219 */ /* 0x080fe400000006ff */
[----:B------:R-:W-:Y:S01]  /*1310*/  SHF.R.U32.HI R9, RZ, R31, R8 ;  /* 0x0000001fff097219 */ /* 0x000fe20000011608 */
[----:B------:R-:W-:Y:S01]  /*1320*/  IMAD.MOV.U32 R8, RZ, RZ, R36 ;  /* 0x000000ffff087224 */ /* 0x000fe200078e0024 */
[----:B------:R-:W-:Y:S01]  /*1330*/  LOP3.LUT R15, RZ, R2, RZ, 0x33, !PT ;  /* 0x00000002ff0f7212 */ /* 0x000fe200078e33ff */
[----:B------:R-:W3:Y:S01]  /*1340*/  LDC R28, c[0x0][0x610] ;  /* 0x00018400ff1c7b82 */ /* 0x000ee20000000800 */
[----:B------:R-:W-:Y:S05]  /*1350*/  @!P0 BRA `(.L_x_15) ;  /* 0x0000000000288947 */ /* 0x000fea0003800000 */
[----:B------:R-:W4:Y:S02]  /*1360*/  LDC R13, c[0x0][0x64c] ;  /* 0x00019300ff0d7b82 */ /* 0x000f240000000800 */
[----:B----4-:R-:W-:-:S05]  /*1370*/  IADD3 R13, P0, R36, R13, RZ ;  /* 0x0000000d240d7210 */ /* 0x010fca0007f1e0ff */
        /* <DEDUP_REMOVED lines=8> */
.L_x_15:
[----:B--2---:R-:W-:Y:S01]  /*1400*/  SHF.R.U64 R7, R8, R22, R9 ;  /* 0x0000001608077219 */ /* 0x004fe20000001209 */
[----:B-1----:R-:W-:Y:S01]  /*1410*/  VIADD R8, R29, 0xffffffff ;  /* 0xffffffff1d087836 */ /* 0x002fe20000000000 */
[----:B------:R-:W-:Y:S01]  /*1420*/  SHF.L.U32 R2, R26, R31, RZ ;  /* 0x0000001f1a027219 */ /* 0x000fe200000006ff */
[----:B------:R-:W-:Y:S01]  /*1430*/  @P1 IMAD R21, R25, R20, R6 ;  /* 0x0000001419151224 */ /* 0x000fe200078e0206 */
[----:B------:R-:W-:Y:S01]  /*1440*/  LOP3.LUT R15, R34, R15, RZ, 0xc0, !PT ;  /* 0x0000000f220f7212 */ /* 0x000fe200078ec0ff */
[----:B------:R-:W-:Y:S01]  /*1450*/  IMAD.MOV R9, RZ, RZ, -R7 ;  /* 0x000000ffff097224 */ /* 0x000fe200078e0a07 */
[----:B------:R-:W-:-:S03]  /*1460*/  LOP3.LUT R8, R27, R8, RZ, 0xc0, !PT ;  /* 0x000000081b087212 */ /* 0x000fc600078ec0ff */
[----:B------:R-:W-:Y:S02]  /*1470*/  IMAD R6, R2, R7, R15 ;  /* 0x0000000702067224 */ /* 0x000fe400078e020f */
[----:B0-----:R-:W-:Y:S02]  /*1480*/  IMAD R2, R9, R24, R36 ;  /* 0x0000001809027224 */ /* 0x001fe400078e0224 */
[----:B---3--:R-:W-:Y:S02]  /*1490*/  IMAD R19, R6, R28, R21 ;  /* 0x0000001c06137224 */ /* 0x008fe400078e0215 */
[----:B------:R-:W-:Y:S02]  /*14a0*/  IMAD R2, R2, R29, R8 ;  /* 0x0000001d02027224 */ /* 0x000fe400078e0208 */
[----:B------:R-:W-:-:S03]  /*14b0*/  IMAD.MOV.U32 R6, RZ, RZ, 0x1 ;  /* 0x00000001ff067424 */ /* 0x000fc600078e00ff */
[----:B------:R-:W-:Y:S02]  /*14c0*/  SEL R22, R2, R19, !P1 ;  /* 0x0000001302167207 */ /* 0x000fe40004800000 */
[----:B------:R-:W-:Y:S01]  /*14d0*/  SEL R19, R19, R2, !P1 ;  /* 0x0000000213137207 */ /* 0x000fe20004800000 */
[----:B------:R-:W-:Y:S01]  /*14e0*/  IMAD.MOV.U32 R2, RZ, RZ, R30 ;  /* 0x000000ffff027224 */ /* 0x000fe200078e001e */
[----:B------:R-:W-:-:S07]  /*14f0*/  PRMT R8, R6, 0x7610, R8 ;  /* 0x0000761006087816 */ /* 0x000fce0000000008 */
.L_x_13:
[----:B------:R-:W-:Y:S05]  /*1500*/  @!P2 BRA `(.L_x_16) ;  /* 0x00000000000ca947 */ /* 0x000fea0003800000 */
[----:B------:R-:W-:Y:S01]  /*1510*/  UCGABAR_WAIT ;  /* 0x0000000000007dc7 */ /* 0x000fe20008000000 */
[----:B------:R-:W-:Y:S01]  /*1520*/  CCTL.IVALL ;  /* 0x00000000ff00798f */ /* 0x000fe20002000000 */
[----:B------:R-:W-:Y:S05]  /*1530*/  BRA `(.L_x_17) ;  /* 0x0000000000047947 */ /* 0x000fea0003800000 */
.L_x_16:
[----:B------:R-:W-:Y:S06]  /*1540*/  BAR.SYNC.DEFER_BLOCKING 0x0 ;  /* 0x0000000000007b1d */ /* 0x000fec0000010000 */
.L_x_17:
[----:B------:R-:W-:Y:S05]  /*1550*/  @!P4 BRA `(.L_x_18) ;  /* 0x00000038002cc947 */ /* 0x000fea0003800000 */
[----:B------:R-:W-:-:S13]  /*1560*/  ISETP.GT.U32.AND P0, PT, R35, 0x1, PT ;  /* 0x000000012300780c */ /* 0x000fda0003f04070 */
[----:B------:R-:W-:Y:S05]  /*1570*/  @P0 EXIT ;  /* 0x000000000000094d */ /* 0x000fea0003800000 */
.L_x_19:
[----:B------:R-:W-:-:S08]  /*1580*/  NOP ;  /* 0x0000000000007918 */ /* 0x000fd00000000000 */
[----:B------:R-:W1:Y:S02]  /*1590*/  USETMAXREG.TRY_ALLOC.CTAPOOL UP0, 0xe8 ;  /* 0x000000e8000079c8 */ /* 0x000e640008000600 */
[----:B-1----:R-:W-:-:S13]  /*15a0*/  PLOP3.LUT P0, PT, PT, PT, UP0, 0x80, 0x0 ;  /* 0x000000000000781c */ /* 0x002fda0003f0f008 */
[----:B------:R-:W-:Y:S05]  /*15b0*/  @!P0 BRA `(.L_x_19) ;  /* 0xfffffffc00f08947 */ /* 0x000fea000383ffff */
[----:B------:R-:W-:-:S13]  /*15c0*/  LOP3.LUT P0, RZ, R8, 0xff, RZ, 0xc0, !PT ;  /* 0x000000ff08ff7812 */ /* 0x000fda000780c0ff */
[----:B------:R-:W-:Y:S05]  /*15d0*/  @!P0 EXIT ;  /* 0x000000000000894d */ /* 0x000fea0003800000 */
[----:B------:R-:W1:Y:S01]  /*15e0*/  S2UR UR4, SR_CgaCtaId ;  /* 0x00000000000479c3 */ /* 0x000e620000008800 */
[----:B------:R-:W-:Y:S01]  /*15f0*/  VIADD R14, R14, 0xffffffff ;  /* 0xffffffff0e0e7836 */ /* 0x000fe20000000000 */
[CC--:B------:R-:W-:Y:S01]  /*1600*/  LEA.HI R4, R0.reuse, R3.reuse, RZ, 0x2 ;  /* 0x0000000300047211 */ /* 0x0c0fe200078f10ff */
[----:B------:R-:W-:Y:S01]  /*1610*/  UMOV UR41, 0x400 ;  /* 0x0000040000297882 */ /* 0x000fe20000000000 */
[----:B------:R-:W-:Y:S01]  /*1620*/  LEA.HI R0, R0, R3, RZ, 0x5 ;  /* 0x0000000300007211 */ /* 0x000fe200078f28ff */
[----:B------:R-:W-:Y:S01]  /*1630*/  UISETP.LT.AND UP0, UPT, UR40, 0x1, UPT ;  /* 0x000000012800788c */ /* 0x000fe2000bf01270 */
[----:B------:R-:W-:Y:S01]  /*1640*/  R2UR UR42, R14 ;  /* 0x000000000e2a72ca */ /* 0x000fe200000e0000 */
[----:B------:R-:W-:Y:S01]  /*1650*/  ULDC UR6, c[0x0][0x284] ;  /* 0x0000a10000067ab9 */ /* 0x000fe20000000800 */
[--C-:B------:R-:W-:Y:S01]  /*1660*/  SHF.R.S32.HI R60, RZ, 0x2, R4.reuse ;  /* 0x00000002ff3c7819 */ /* 0x100fe20000011404 */
[----:B------:R-:W-:Y:S01]  /*1670*/  USEL UR43, UR40, 0x1, UP0 ;  /* 0x00000001282b7887 */ /* 0x000fe20008000000 */
[----:B------:R-:W-:Y:S01]  /*1680*/  SHF.R.S32.HI R5, RZ, 0x1f, R4 ;  /* 0x0000001fff057819 */ /* 0x000fe20000011404 */
[----:B------:R-:W-:Y:S01]  /*1690*/  USHF.L.U32 UR46, UR40, 0x1, URZ ;  /* 0x00000001282e7899 */ /* 0x000fe2000800063f */
[----:B------:R-:W-:Y:S01]  /*16a0*/  LOP3.LUT R62, R4, 0xfffffffc, RZ, 0xc0, !PT ;  /* 0xfffffffc043e7812 */ /* 0x000fe200078ec0ff */
[----:B------:R-:W-:Y:S01]  /*16b0*/  UIADD3 UR43, -UR43, UR40, URZ ;  /* 0x000000282b2b7290 */ /* 0x000fe2000fffe13f */
[----:B------:R-:W-:-:S02]  /*16c0*/  LEA.HI R5, R5, R60, RZ, 0x3 ;  /* 0x0000003c05057211 */ /* 0x000fc400078f18ff */
[----:B------:R-:W-:Y:S01]  /*16d0*/  ISETP.NE.AND P0, PT, R14, RZ, PT ;  /* 0x000000ff0e00720c */ /* 0x000fe20003f05270 */
[----:B------:R-:W-:Y:S01]  /*16e0*/  IMAD.IADD R62, R3, 0x1, -R62 ;  /* 0x00000001033e7824 */ /* 0x000fe200078e0a3e */
[----:B------:R-:W-:Y:S01]  /*16f0*/  LOP3.LUT R5, R5, 0xfffffff8, RZ, 0xc0, !PT ;  /* 0xfffffff805057812 */ /* 0x000fe200078ec0ff */
[----:B------:R-:W-:Y:S01]  /*1700*/  USHF.L.U32 UR42, UR42, 0x3, URZ ;  /* 0x000000032a2a7899 */ /* 0x000fe2000800063f */
[----:B------:R-:W-:Y:S02]  /*1710*/  LOP3.LUT R72, R16, 0x1, RZ, 0xfc, !PT ;  /* 0x0000000110487812 */ /* 0x000fe400078efcff */
[----:B------:R-:W-:Y:S01]  /*1720*/  SEL R73, RZ, 0x1, P0 ;  /* 0x00000001ff497807 */ /* 0x000fe20000000000 */
[----:B------:R-:W-:Y:S01]  /*1730*/  IMAD.IADD R60, R60, 0x1, -R5 ;  /* 0x000000013c3c7824 */ /* 0x000fe200078e0a05 */
[----:B-1----:R-:W-:Y:S01]  /*1740*/  ULEA UR41, UR4, UR41, 0x18 ;  /* 0x0000002904297291 */ /* 0x002fe2000f8ec03f */
[----:B------:R-:W-:Y:S01]  /*1750*/  SHF.R.S32.HI R5, RZ, 0x5, R0 ;  /* 0x00000005ff057819 */ /* 0x000fe20000011400 */
[----:B------:R-:W-:-:S02]  /*1760*/  IMAD.U32 R64, RZ, RZ, UR42 ;  /* 0x0000002aff407e24 */ /* 0x000fc4000f8e00ff */
[----:B------:R-:W-:Y:S01]  /*1770*/  UIADD3 UR47, UR41, 0xf0, URZ ;  /* 0x000000f0292f7890 */ /* 0x000fe2000fffe03f */
[--C-:B------:R-:W-:Y:S01]  /*1780*/  SHF.R.S32.HI R61, RZ, 0x1f, R60.reuse ;  /* 0x0000001fff3d7819 */ /* 0x100fe2000001143c */
[----:B------:R-:W-:Y:S01]  /*1790*/  UIADD3 UR4, UR41, 0x200, URZ ;  /* 0x0000020029047890 */ /* 0x000fe2000fffe03f */
[C-C-:B------:R-:W-:Y:S01]  /*17a0*/  IMAD R67, R5.reuse, -0x10, -R60.reuse ;  /* 0xfffffff005437824 */ /* 0x140fe200078e0a3c */
[----:B------:R-:W-:Y:S01]  /*17b0*/  UIADD3 UR5, UR41, 0x1c200, URZ ;  /* 0x0001c20029057890 */ /* 0x000fe2000fffe03f */
[C---:B------:R-:W-:Y:S01]  /*17c0*/  LOP3.LUT R66, R64.reuse, 0x8, RZ, 0xc0, !PT ;  /* 0x0000000840427812 */ /* 0x040fe200078ec0ff */
[----:B------:R-:W-:Y:S01]  /*17d0*/  USHF.R.U32.HI UR4, URZ, 0x4, UR4 ;  /* 0x000000043f047899 */ /* 0x000fe20008011604 */
[----:B------:R-:W-:Y:S01]  /*17e0*/  IMAD.U32 R63, RZ, RZ, UR47 ;  /* 0x0000002fff3f7e24 */ /* 0x000fe2000f8e00ff */
[----:B------:R-:W-:Y:S01]  /*17f0*/  USHF.R.U32.HI UR5, URZ, 0x4, UR5 ;  /* 0x000000043f057899 */ /* 0x000fe20008011605 */
[----:B------:R-:W-:Y:S01]  /*1800*/  IMAD.WIDE R60, R5, 0x10, R60 ;  /* 0x00000010053c7825 */ /* 0x000fe200078e023c */
[----:B------:R-:W-:Y:S01]  /*1810*/  ULOP3.LUT UR4, UR4, 0x3fff, URZ, 0xc0, !UPT ;  /* 0x00003fff04047892 */ /* 0x000fe2000f8ec03f */
[----:B------:R-:W-:Y:S01]  /*1820*/  LOP3.LUT R64, R64, 0x8, RZ, 0xc, !PT ;  /* 0x0000000840407812 */ /* 0x000fe200078e0cff */
[----:B------:R-:W-:Y:S01]  /*1830*/  ULOP3.LUT UR5, UR5, 0x3fff, URZ, 0xc0, !UPT ;  /* 0x00003fff05057892 */ /* 0x000fe2000f8ec03f */
[----:B------:R-:W-:Y:S01]  /*1840*/  VIADD R65, R63, UR42 ;  /* 0x0000002a3f417c36 */ /* 0x000fe20008000000 */
[----:B------:R-:W-:Y:S01]  /*1850*/  LOP3.LUT R66, R66, 0x18, RZ, 0x3c, !PT ;  /* 0x0000001842427812 */ /* 0x000fe200078e3cff */
[----:B------:R-:W-:Y:S01]  /*1860*/  VIADD R67, R67, UR6 ;  /* 0x0000000643437c36 */ /* 0x000fe20008000000 */
[----:B------:R-:W-:-:S02]  /*1870*/  ULOP3.LUT UR44, UR4, 0x10000, URZ, 0xfc, !UPT ;  /* 0x00010000042c7892 */ /* 0x000fc4000f8efc3f */
[----:B------:R-:W-:-:S12]  /*1880*/  ULOP3.LUT UR45, UR5, 0x10000, URZ, 0xfc, !UPT ;  /* 0x00010000052d7892 */ /* 0x000fd8000f8efc3f */
.L_x_105:
[----:B------:R-:W-:Y:S01]  /*1890*/  SHF.L.U32 R0, R73, 0x1f, RZ ;  /* 0x0000001f49007819 */ /* 0x000fe200000006ff */
[----:B------:R-:W-:Y:S02]  /*18a0*/  ULDC UR4, c[0x0][0x28c] ;  /* 0x0000a30000047ab9 */ /* 0x000fe40000000800 */
[----:B------:R-:W-:Y:S01]  /*18b0*/  ISETP.LT.AND P1, PT, RZ, UR4, PT ;  /* 0x00000004ff007c0c */ /* 0x000fe2000bf21270 */
[----:B-1----:R-:W1:Y:S02]  /*18c0*/  SYNCS.PHASECHK.TRANS64.TRYWAIT P0, [R63+UR42], R0 ;  /* 0x000000003f0075a7 */ /* 0x002e64000800016a */
[----:B-1-34-:R-:W-:Y:S10]  /*18d0*/  @!P0 BRA `(.L_x_20) ;  /* 0x0000004800d08947 */ /* 0x01aff40003800000 */
.L_x_137:
[----:B------:R-:W-:Y:S05]  /*18e0*/  @P1 BRA `(.L_x_21) ;  /* 0x0000000000401947 */ /* 0x000fea0003800000 */
[----:B-1----:R-:W-:Y:S01]  /*18f0*/  MOV R0, 0x0 ;  /* 0x0000000000007802 */ /* 0x002fe20000000f00 */
[----:B------:R-:W-:Y:S01]  /*1900*/  ULDC.64 UR4, c[0x4][0x68] ;  /* 0x01001a0000047ab9 */ /* 0x000fe20000000a00 */
[----:B------:R-:W-:Y:S01]  /*1910*/  ULDC.64 UR6, c[0x4][0x8] ;  /* 0x0100020000067ab9 */ /* 0x000fe20000000a00 */
[----:B------:R-:W-:Y:S01]  /*1920*/  IMAD.U32 R4, RZ, RZ, UR4 ;  /* 0x00000004ff047e24 */ /* 0x000fe2000f8e00ff */
[----:B------:R1:W2:Y:S01]  /*1930*/  LDC.64 R14, c[0x4][R0] ;  /* 0x01000000000e7b82 */ /* 0x0002a20000000a00 */
[----:B------:R-:W-:Y:S01]  /*1940*/  IMAD.U32 R5, RZ, RZ, UR5 ;  /* 0x00000005ff057e24 */ /* 0x000fe2000f8e00ff */
[----:B------:R-:W-:Y:S01]  /*1950*/  ULDC.64 UR4, c[0x4][0x70] ;  /* 0x01001c0000047ab9 */ /* 0x000fe20000000a00 */
[----:B------:R-:W-:Y:S02]  /*1960*/  IMAD.U32 R10, RZ, RZ, UR6 ;  /* 0x00000006ff0a7e24 */ /* 0x000fe4000f8e00ff */
[----:B------:R-:W-:Y:S02]  /*1970*/  IMAD.U32 R6, RZ, RZ, UR4 ;  /* 0x00000004ff067e24 */ /* 0x000fe4000f8e00ff */
[----:B------:R-:W-:-:S02]  /*1980*/  IMAD.U32 R7, RZ, RZ, UR5 ;  /* 0x00000005ff077e24 */ /* 0x000fc4000f8e00ff */
[----:B------:R-:W-:Y:S02]  /*1990*/  IMAD.U32 R11, RZ, RZ, UR7 ;  /* 0x00000007ff0b7e24 */ /* 0x000fe4000f8e00ff */
[----:B------:R-:W-:Y:S02]  /*19a0*/  IMAD.MOV.U32 R8, RZ, RZ, 0x1e1 ;  /* 0x000001e1ff087424 */ /* 0x000fe400078e00ff */
[----:B0-----:R-:W-:Y:S02]  /*19b0*/  IMAD.MOV.U32 R12, RZ, RZ, 0x1 ;  /* 0x00000001ff0c7424 */ /* 0x001fe400078e00ff */
[----:B-1----:R-:W-:-:S07]  /*19c0*/  IMAD.MOV.U32 R13, RZ, RZ, RZ ;  /* 0x000000ffff0d7224 */ /* 0x002fce00078e00ff */
[----:B------:R-:W-:-:S07]  /*19d0*/  LEPC R20, `(.L_x_21) ;  /* 0x000000001014794e */ /* 0x000fce0000000000 */
[----:B--2--5:R-:W-:Y:S05]  /*19e0*/  CALL.ABS.NOINC R14 ;  /* 0x000000000e007343 */ /* 0x024fea0003c00000 */
.L_x_21:
[----:B------:R-:W-:-:S13]  /*19f0*/  ISETP.NE.AND P0, PT, R72, 0x3, PT ;  /* 0x000000034800780c */ /* 0x000fda0003f05270 */
[----:B------:R-:W-:Y:S05]  /*1a00*/  @!P0 BRA `(.L_x_22) ;  /* 0x0000000000048947 */ /* 0x000fea0003800000 */
[----:B------:R-:W-:Y:S01]  /*1a10*/  BPT.TRAP 0x1 ;  /* 0x000000040000795c */ /* 0x000fe20000300000 */
.L_x_22:
[----:B------:R-:W-:Y:S02]  /*1a20*/  IMAD.U32 R3, RZ, RZ, UR38 ;  /* 0x00000026ff037e24 */ /* 0x000fe4000f8e00ff */
[----:B-1----:R-:W-:-:S03]  /*1a30*/  IMAD.U32 R0, RZ, RZ, UR39 ;  /* 0x00000027ff007e24 */ /* 0x002fc6000f8e00ff */
[----:B------:R-:W-:Y:S02]  /*1a40*/  LEA R3, R3, UR41, 0x3 ;  /* 0x0000002903037c11 */ /* 0x000fe4000f8e18ff */
[----:B------:R-:W-:-:S04]  /*1a50*/  SHF.L.U32 R0, R0, 0x1f, RZ ;  /* 0x0000001f00007819 */ /* 0x000fc800000006ff */
[----:B------:R1:W2:Y:S01]  /*1a60*/  SYNCS.PHASECHK.TRANS64.TRYWAIT P1, [R3+URZ], R0 ;  /* 0x00000000030075a7 */ /* 0x0002a2000802017f */
[----:B------:R-:W-:Y:S05]  /*1a70*/  @!P0 BRA `(.L_x_23) ;  /* 0x0000000000048947 */ /* 0x000fea0003800000 */
[----:B------:R-:W-:Y:S01]  /*1a80*/  BPT.TRAP 0x1 ;  /* 0x000000040000795c */ /* 0x000fe20000300000 */
.L_x_23:
[----:B--2---:R-:W-:Y:S05]  /*1a90*/  @P1 BRA `(.L_x_24) ;  /* 0x0000000000081947 */ /* 0x004fea0003800000 */
[----:B------:R-:W2:Y:S02]  /*1aa0*/  SYNCS.PHASECHK.TRANS64.TRYWAIT P1, [R3+URZ], R0 ;  /* 0x00000000030075a7 */ /* 0x000ea4000802017f */
[----:B--2---:R-:W-:Y:S05]  /*1ab0*/  @!P1 BRA `(.L_x_25) ;  /* 0x00000048006c9947 */ /* 0x004fea0003800000 */
.L_x_24:
[----:B------:R-:W-:Y:S05]  /*1ac0*/  WARPSYNC.ALL ;  /* 0x0000000000007948 */ /* 0x000fea0003800000 */
[----:B------:R-:W-:Y:S01]  /*1ad0*/  ULEA UR8, UR38, UR44, 0x9 ;  /* 0x0000002c26087291 */ /* 0x000fe2000f8e483f */
[----:B------:R-:W-:Y:S01]  /*1ae0*/  WARPGROUP.ARRIVE ;  /* 0x00000000000079c5 */ /* 0x000fe20000000000 */
[----:B------:R-:W-:Y:S01]  /*1af0*/  ULEA UR9, UR38, UR45, 0x9 ;  /* 0x0000002d26097291 */ /* 0x000fe2000f8e483f */
[----:B-12---:R-:W-:Y:S01]  /*1b00*/  IMAD.U32 R0, RZ, RZ, UR43 ;  /* 0x0000002bff007e24 */ /* 0x006fe2000f8e00ff */
[----:B------:R-:W-:Y:S01]  /*1b10*/  UMOV UR5, 0x40000040 ;  /* 0x4000004000057882 */ /* 0x000fe20000000000 */
[----:B------:R-:W-:-:S02]  /*1b20*/  UMOV UR7, 0x40000040 ;  /* 0x4000004000077882 */ /* 0x000fc40000000000 */
[----:B------:R-:W-:Y:S01]  /*1b30*/  UMOV UR4, UR8 ;  /* 0x0000000800047c82 */ /* 0x000fe20008000000 */
[----:B------:R-:W-:Y:S01]  /*1b40*/  ISETP.GE.AND P1, PT, R0, 0x1, PT ;  /* 0x000000010000780c */ /* 0x000fe20003f26270 */
[----:B------:R-:W-:Y:S02]  /*1b50*/  UMOV UR6, UR9 ;  /* 0x0000000900067c82 */ /* 0x000fe40008000000 */
[----:B------:R-:W-:Y:S01]  /*1b60*/  HGMMA.64x64x16.F32.BF16 R24, gdesc[UR4], RZ, !UPT, gsb0 ;  /* 0x00e00000041879f0 */ /* 0x000fe2000c0018ff */
[----:B------:R-:W-:Y:S02]  /*1b70*/  UIADD3 UR4, UR8, 0x2, URZ ;  /* 0x0000000208047890 */ /* 0x000fe4000fffe03f */
[----:B------:R-:W-:Y:S01]  /*1b80*/  UIADD3 UR6, UR9, 0x2, URZ ;  /* 0x0000000209067890 */ /* 0x000fe2000fffe03f */
[----:B------:R-:W-:Y:S01]  /*1b90*/  UMOV UR5, 0x40000040 ;  /* 0x4000004000057882 */ /* 0x000fe20000000000 */
[----:B------:R-:W-:Y:S01]  /*1ba0*/  UMOV UR7, 0x40000040 ;  /* 0x4000004000077882 */ /* 0x000fe20000000000 */
[----:B------:R-:W-:-:S02]  /*1bb0*/  WARPGROUP.DEPBAR.LE gsb0, 0x0 ;  /* 0x00008000000079c5 */ /* 0x000fc40000010000 */
[----:B------:R-:W-:-:S06]  /*1bc0*/  WARPGROUP.ARRIVE ;  /* 0x00000000000079c5 */ /* 0x000fcc0000000000 */
[----:B------:R-:W-:Y:S01]  /*1bd0*/  HGMMA.64x64x16.F32.BF16 R24, gdesc[UR4], R24, gsb0 ;  /* 0x00e00000041879f0 */ /* 0x000fe20008001818 */
[----:B------:R-:W-:Y:S02]  /*1be0*/  UIADD3 UR4, UR8, 0x4, URZ ;  /* 0x0000000408047890 */ /* 0x000fe4000fffe03f */
[----:B------:R-:W-:Y:S01]  /*1bf0*/  UIADD3 UR6, UR9, 0x4, URZ ;  /* 0x0000000409067890 */ /* 0x000fe2000fffe03f */
[----:B------:R-:W-:Y:S01]  /*1c00*/  UMOV UR5, 0x40000040 ;  /* 0x4000004000057882 */ /* 0x000fe20000000000 */
[----:B------:R-:W-:Y:S01]  /*1c10*/  UMOV UR7, 0x40000040 ;  /* 0x4000004000077882 */ /* 0x000fe20000000000 */
[----:B------:R-:W-:Y:S02]  /*1c20*/  WARPGROUP.DEPBAR.LE gsb0, 0x0 ;  /* 0x00008000000079c5 */ /* 0x000fe40000010000 */
        /* <DEDUP_REMOVED lines=8> */
[----:B------:R-:W-:Y:S03]  /*1cb0*/  HGMMA.64x64x16.F32.BF16 R24, gdesc[UR4], R24, gsb0 ;  /* 0x00e00000041879f0 */ /* 0x000fe60008001818 */
[----:B------:R-:W-:Y:S02]  /*1cc0*/  WARPGROUP.DEPBAR.LE gsb0, 0x0 ;  /* 0x00008000000079c5 */ /* 0x000fe40000010000 */
[----:B------:R-:W-:Y:S05]  /*1cd0*/  @!P1 BRA `(.L_x_26) ;  /* 0x0000000400149947 */ /* 0x000fea0003800000 */
[----:B------:R-:W-:Y:S01]  /*1ce0*/  UIADD3 UR4, UR38, 0x1, URZ ;  /* 0x0000000126047890 */ /* 0x000fe2000fffe03f */
[----:B------:R-:W-:Y:S02]  /*1cf0*/  IMAD.U32 R0, RZ, RZ, UR43 ;  /* 0x0000002bff007e24 */ /* 0x000fe4000f8e00ff */
[----:B------:R-:W-:Y:S01]  /*1d00*/  IMAD.U32 R3, RZ, RZ, UR38 ;  /* 0x00000026ff037e24 */ /* 0x000fe2000f8e00ff */
[----:B------:R-:W-:-:S04]  /*1d10*/  UISETP.NE.AND UP0, UPT, UR4, 0xe, UPT ;  /* 0x0000000e0400788c */ /* 0x000fc8000bf05270 */
[----:B------:R-:W-:Y:S02]  /*1d20*/  USEL UR5, URZ, 0x1, UP0 ;  /* 0x000000013f057887 */ /* 0x000fe40008000000 */
[----:B------:R-:W-:Y:S02]  /*1d30*/  USEL UR8, UR4, URZ, UP0 ;  /* 0x0000003f04087287 */ /* 0x000fe40008000000 */
[----:B------:R-:W-:-:S06]  /*1d40*/  ULOP3.LUT UR5, UR39, UR5, URZ, 0x3c, !UPT ;  /* 0x0000000527057292 */ /* 0x000fcc000f8e3c3f */
[----:B------:R-:W-:-:S07]  /*1d50*/  IMAD.U32 R6, RZ, RZ, UR5 ;  /* 0x00000005ff067e24 */ /* 0x000fce000f8e00ff */
.L_x_33:
[----:B------:R-:W-:Y:S05]  /*1d60*/  @!P0 BRA `(.L_x_27) ;  /* 0x0000000000048947 */ /* 0x000fea0003800000 */
[----:B------:R-:W-:Y:S01]  /*1d70*/  BPT.TRAP 0x1 ;  /* 0x000000040000795c */ /* 0x000fe20000300000 */
.L_x_27:
[----:B------:R-:W-:Y:S01]  /*1d80*/  ULEA UR4, UR8, UR41, 0x3 ;  /* 0x0000002908047291 */ /* 0x000fe2000f8e183f */
[----:B------:R-:W-:-:S08]  /*1d90*/  SHF.L.U32 R4, R6, 0x1f, RZ ;  /* 0x0000001f06047819 */ /* 0x000fd000000006ff */
[----:B------:R1:W2:Y:S01]  /*1da0*/  SYNCS.PHASECHK.TRANS64.TRYWAIT P1, [UR4], R4 ;  /* 0x00000004ff0075a7 */ /* 0x0002a20008020144 */
[----:B------:R-:W-:Y:S05]  /*1db0*/  @!P0 BRA `(.L_x_28) ;  /* 0x0000000000048947 */ /* 0x000fea0003800000 */
[----:B------:R-:W-:Y:S01]  /*1dc0*/  BPT.TRAP 0x1 ;  /* 0x000000040000795c */ /* 0x000fe20000300000 */
.L_x_28:
[----:B--2---:R-:W-:Y:S05]  /*1dd0*/  @P1 BRA `(.L_x_29) ;  /* 0x0000000000081947 */ /* 0x004fea0003800000 */
[----:B------:R-:W2:Y:S02]  /*1de0*/  SYNCS.PHASECHK.TRANS64.TRYWAIT P1, [UR4], R4 ;  /* 0x00000004ff0075a7 */ /* 0x000ea40008020144 */
[----:B--2---:R-:W-:Y:S05]  /*1df0*/  @!P1 BRA `(.L_x_30) ;  /* 0x0000004400b09947 */ /* 0x004fea0003800000 */
.L_x_29:
[----:B------:R-:W-:Y:S01]  /*1e00*/  ULEA UR9, UR8, UR44, 0x9 ;  /* 0x0000002c08097291 */ /* 0x000fe2000f8e483f */
[----:B------:R-:W-:Y:S01]  /*1e10*/  WARPGROUP.ARRIVE ;  /* 0x00000000000079c5 */ /* 0x000fe20000000000 */
[----:B------:R-:W-:Y:S01]  /*1e20*/  ULEA UR10, UR8, UR45, 0x9 ;  /* 0x0000002d080a7291 */ /* 0x000fe2000f8e483f */
[----:B------:R-:W-:Y:S01]  /*1e30*/  UMOV UR5, 0x40000040 ;  /* 0x4000004000057882 */ /* 0x000fe20000000000 */
[----:B------:R-:W-:-:S03]  /*1e40*/  UMOV UR7, 0x40000040 ;  /* 0x4000004000077882 */ /* 0x000fc60000000000 */
[----:B------:R-:W-:Y:S02]  /*1e50*/  UMOV UR4, UR9 ;  /* 0x0000000900047c82 */ /* 0x000fe40008000000 */
[----:B------:R-:W-:Y:S02]  /*1e60*/  UMOV UR6, UR10 ;  /* 0x0000000a00067c82 */ /* 0x000fe40008000000 */
[----:B------:R-:W-:Y:S01]  /*1e70*/  HGMMA.64x64x16.F32.BF16 R24, gdesc[UR4], R24, gsb0 ;  /* 0x00e00000041879f0 */ /* 0x000fe20008001818 */
        /* <DEDUP_REMOVED lines=23> */
[----:B------:R-:W-:Y:S01]  /*1ff0*/  BPT.TRAP 0x1 ;  /* 0x000000040000795c */ /* 0x000fe20000300000 */
.L_x_31:
[----:B------:R-:W-:-:S13]  /*2000*/  ISETP.NE.AND P1, PT, R57, RZ, PT ;  /* 0x000000ff3900720c */ /* 0x000fda0003f25270 */
[----:B-12---:R-:W-:-:S05]  /*2010*/  @P1 LEA R4, R3, UR41, 0x3 ;  /* 0x0000002903041c11 */ /* 0x006fca000f8e18ff */
[----:B------:R-:W-:-:S05]  /*2020*/  @P1 VIADD R5, R4, 0x70 ;  /* 0x0000007004051836 */ /* 0x000fca0000000000 */
[----:B------:R-:W-:-:S04]  /*2030*/  @P1 PRMT R5, R56, 0x654, R5 ;  /* 0x0000065438051816 */ /* 0x000fc80000000005 */
[----:B------:R1:W-:Y:S01]  /*2040*/  @P1 SYNCS.ARRIVE.TRANS64.RED.A1T0 RZ, [R5+URZ], RZ ;  /* 0x000000ff05ff19a7 */ /* 0x0003e2000810043f */
[----:B------:R-:W-:-:S13]  /*2050*/  ISETP.GT.U32.AND P1, PT, R16, 0x1, PT ;  /* 0x000000011000780c */ /* 0x000fda0003f24070 */
[----:B-1----:R-:W-:Y:S05]  /*2060*/  @P1 BRA `(.L_x_32) ;  /* 0x0000000000041947 */ /* 0x002fea0003800000 */
[----:B------:R-:W-:Y:S01]  /*2070*/  BPT.TRAP 0x1 ;  /* 0x000000040000795c */ /* 0x000fe20000300000 */
.L_x_32:
[----:B------:R-:W-:Y:S01]  /*2080*/  UIADD3 UR8, UR8, 0x1, URZ ;  /* 0x0000000108087890 */ /* 0x000fe2000fffe03f */
[C---:B------:R-:W-:Y:S01]  /*2090*/  ISETP.GT.AND P2, PT, R0.reuse, 0x1, PT ;  /* 0x000000010000780c */ /* 0x040fe20003f44270 */
[----:B------:R-:W-:Y:S02]  /*20a0*/  VIADD R3, R3, 0x1 ;  /* 0x0000000103037836 */ /* 0x000fe40000000000 */
[----:B------:R-:W-:Y:S01]  /*20b0*/  UISETP.NE.AND UP0, UPT, UR8, 0xe, UPT ;  /* 0x0000000e0800788c */ /* 0x000fe2000bf05270 */
[----:B------:R-:W-:Y:S02]  /*20c0*/  VIADD R0, R0, 0xffffffff ;  /* 0xffffffff00007836 */ /* 0x000fe40000000000 */
[C---:B------:R-:W-:Y:S01]  /*20d0*/  ISETP.NE.AND P1, PT, R3.reuse, 0xe, PT ;  /* 0x0000000e0300780c */ /* 0x040fe20003f25270 */
[----:B------:R-:W-:Y:S02]  /*20e0*/  USEL UR4, URZ, 0x1, UP0 ;  /* 0x000000013f047887 */ /* 0x000fe40008000000 */
[----:B------:R-:W-:Y:S01]  /*20f0*/  USEL UR8, UR8, URZ, UP0 ;  /* 0x0000003f08087287 */ /* 0x000fe20008000000 */
[----:B------:R-:W-:-:S03]  /*2100*/  SEL R3, R3, RZ, P1 ;  /* 0x000000ff03037207 */ /* 0x000fc60000800000 */
[----:B------:R-:W-:Y:S01]  /*2110*/  LOP3.LUT R6, R6, UR4, RZ, 0x3c, !PT ;  /* 0x0000000406067c12 */ /* 0x000fe2000f8e3cff */
[----:B------:R-:W-:Y:S07]  /*2120*/  @P2 BRA `(.L_x_33) ;  /* 0xfffffffc000c2947 */ /* 0x000fee000383ffff */
.L_x_26:
[----:B------:R-:W1:Y:S01]  /*2130*/  LDC R0, c[0x0][0x28c] ;  /* 0x0000a300ff007b82 */ /* 0x000e620000000800 */
[----:B------:R2:W-:Y:S01]  /*2140*/  SYNCS.ARRIVE.TRANS64.A1T0 RZ, [R64+UR47], RZ ;  /* 0x000000ff40ff79a7 */ /* 0x0005e2000810002f */
[----:B-1----:R-:W-:-:S13]  /*2150*/  ISETP.GE.AND P1, PT, R0, 0x1, PT ;  /* 0x000000010000780c */ /* 0x002fda0003f26270 */
[----:B--2---:R-:W-:Y:S05]  /*2160*/  @!P1 BRA `(.L_x_34) ;  /* 0x00000000004c9947 */ /* 0x004fea0003800000 */
[----:B------:R-:W-:Y:S05]  /*2170*/  @!P0 BRA `(.L_x_35) ;  /* 0x0000000000048947 */ /* 0x000fea0003800000 */
[----:B------:R-:W-:Y:S01]  /*2180*/  BPT.TRAP 0x1 ;  /* 0x000000040000795c */ /* 0x000fe20000300000 */
.L_x_35:
[----:B------:R-:W-:Y:S01]  /*2190*/  ISETP.NE.AND P0, PT, R57, RZ, PT ;  /* 0x000000ff3900720c */ /* 0x000fe20003f05270 */
[----:B------:R-:W-:Y:S01]  /*21a0*/  BSSY B0, `(.L_x_36) ;  /* 0x000000d000007945 */ /* 0x000fe20003800000 */
[----:B------:R-:W-:-:S11]  /*21b0*/  ISETP.GT.U32.AND P1, PT, R16, 0x1, PT ;  /* 0x000000011000780c */ /* 0x000fd60003f24070 */
[----:B------:R-:W-:Y:S05]  /*21c0*/  @!P0 BRA `(.L_x_37) ;  /* 0x0000000000288947 */ /* 0x000fea0003800000 */
[----:B------:R-:W-:-:S04]  /*21d0*/  UIADD3 UR6, UR43, UR38, URZ ;  /* 0x000000262b067290 */ /* 0x000fc8000fffe03f */
[----:B------:R-:W-:-:S04]  /*21e0*/  USHF.R.U32.HI UR4, URZ, 0x1, UR6 ;  /* 0x000000013f047899 */ /* 0x000fc80008011606 */
[----:B------:R-:W-:-:S04]  /*21f0*/  UIMAD.WIDE.U32 UR4, UR4, -0x6db6db6d, URZ ;  /* 0x92492493040478a5 */ /* 0x000fc8000f8e003f */
[----:B------:R-:W-:-:S04]  /*2200*/  USHF.R.U32.HI UR4, URZ, 0x2, UR5 ;  /* 0x000000023f047899 */ /* 0x000fc80008011605 */
[----:B------:R-:W-:-:S04]  /*2210*/  UIMAD UR6, UR4, -0xe, UR6 ;  /* 0xfffffff2040678a4 */ /* 0x000fc8000f8e0206 */
[----:B------:R-:W-:-:S04]  /*2220*/  ULEA UR6, UR6, UR41, 0x3 ;  /* 0x0000002906067291 */ /* 0x000fc8000f8e183f */
[----:B------:R-:W-:-:S06]  /*2230*/  UIADD3 UR6, UR6, 0x70, URZ ;  /* 0x0000007006067890 */ /* 0x000fcc000fffe03f */
[----:B------:R-:W-:-:S05]  /*2240*/  IMAD.U32 R3, RZ, RZ, UR6 ;  /* 0x00000006ff037e24 */ /* 0x000fca000f8e00ff */
[----:B------:R-:W-:-:S04]  /*2250*/  PRMT R0, R56, 0x654, R3 ;  /* 0x0000065438007816 */ /* 0x000fc80000000003 */
[----:B------:R1:W-:Y:S03]  /*2260*/  SYNCS.ARRIVE.TRANS64.RED.A1T0 RZ, [R0+URZ], RZ ;  /* 0x000000ff00ff79a7 */ /* 0x0003e6000810043f */
.L_x_37:
[----:B------:R-:W-:Y:S05]  /*2270*/  BSYNC B0 ;  /* 0x0000000000007941 */ /* 0x000fea0003800000 */
.L_x_36:
[----:B------:R-:W-:Y:S05]  /*2280*/  @P1 BRA `(.L_x_34) ;  /* 0x0000000000041947 */ /* 0x000fea0003800000 */
[----:B------:R-:W-:Y:S01]  /*2290*/  BPT.TRAP 0x1 ;  /* 0x000000040000795c */ /* 0x000fe20000300000 */
.L_x_34:
[----:B-1----:R-:W-:Y:S01]  /*22a0*/  SHF.L.U32 R0, R73, 0x1f, RZ ;  /* 0x0000001f49007819 */ /* 0x002fe200000006ff */
[----:B------:R-:W-:Y:S01]  /*22b0*/  UIADD3 UR38, UR46, UR38, URZ ;  /* 0x000000262e267290 */ /* 0x000fe2000fffe03f */
[----:B------:R-:W1:Y:S01]  /*22c0*/  LDC R7, c[0x0][0x288] ;  /* 0x0000a200ff077b82 */ /* 0x000e620000000800 */
[----:B------:R-:W-:Y:S01]  /*22d0*/  UISETP.GE.U32.AND UP1, UPT, UR46, 0xe, UPT ;  /* 0x0000000e2e00788c */ /* 0x000fe2000bf26070 */
[----:B------:R-:W-:Y:S01]  /*22e0*/  IMAD.SHL.U32 R8, R62, 0x2, RZ ;  /* 0x000000023e087824 */ /* 0x000fe200078e00ff */
[----:B------:R-:W-:Y:S02]  /*22f0*/  UISETP.GT.U32.AND UP0, UPT, UR38, 0xd, UPT ;  /* 0x0000000d2600788c */ /* 0x000fe4000bf04070 */
[----:B------:R-:W-:Y:S02]  /*2300*/  USHF.R.U32.HI UR4, URZ, 0x1, UR38 ;  /* 0x000000013f047899 */ /* 0x000fe40008011626 */
[----:B------:R-:W-:Y:S01]  /*2310*/  UISETP.LT.U32.AND UP0, UPT, UR46, 0xe, UP0 ;  /* 0x0000000e2e00788c */ /* 0x000fe20008701070 */
[----:B------:R-:W2:Y:S01]  /*2320*/  SYNCS.PHASECHK.TRANS64.TRYWAIT P0, [R63+UR42+0x10], R0 ;  /* 0x000010003f0075a7 */ /* 0x000ea2000800016a */
[----:B------:R-:W-:Y:S01]  /*2330*/  UIMAD.WIDE.U32 UR4, UR4, -0x6db6db6d, URZ ;  /* 0x92492493040478a5 */ /* 0x000fe2000f8e003f */
[----:B------:R-:W-:Y:S01]  /*2340*/  SHF.R.S32.HI R9, RZ, 0x1f, R8 ;  /* 0x0000001fff097819 */ /* 0x000fe20000011408 */
[----:B------:R-:W-:-:S02]  /*2350*/  USEL UR6, URZ, 0x1, !UP0 ;  /* 0x000000013f067887 */ /* 0x000fc4000c000000 */
[----:B------:R-:W-:Y:S02]  /*2360*/  USHF.R.U32.HI UR4, URZ, 0x2, UR5 ;  /* 0x000000023f047899 */ /* 0x000fe40008011605 */
[----:B------:R-:W-:Y:S02]  /*2370*/  ULOP3.LUT UR39, UR39, UR6, URZ, 0x3c, !UPT ;  /* 0x0000000627277292 */ /* 0x000fe4000f8e3c3f */
[----:B------:R-:W-:Y:S02]  /*2380*/  UIMAD UR38, UR4, -0xe, UR38 ;  /* 0xfffffff2042678a4 */ /* 0x000fe4000f8e0226 */
[----:B------:R-:W-:Y:S01]  /*2390*/  @UP1 ULOP3.LUT UR39, UR39, 0x1, UR4, 0x78, !UPT ;  /* 0x0000000127271892 */ /* 0x000fe2000f8e7804 */
[----:B-12---:R-:W-:Y:S11]  /*23a0*/  @!P0 BRA `(.L_x_38) ;  /* 0x00000040005c8947 */ /* 0x006ff60003800000 */
.L_x_138:
[----:B-1----:R-:W-:Y:S01]  /*23b0*/  IMAD.SHL.U32 R0, R19, 0x40, RZ ;  /* 0x0000004013007824 */ /* 0x002fe200078e00ff */
[----:B------:R-:W-:Y:S01]  /*23c0*/  ULDC UR6, c[0x0][0x284] ;  /* 0x0000a10000067ab9 */ /* 0x000fe20000000800 */
[----:B------:R-:W-:Y:S01]  /*23d0*/  IMAD.SHL.U32 R14, R22, 0x40, RZ ;  /* 0x00000040160e7824 */ /* 0x000fe200078e00ff */
[----:B------:R-:W-:Y:S01]  /*23e0*/  SHF.R.S32.HI R11, RZ, 0x1f, R2 ;  /* 0x0000001fff0b7819 */ /* 0x000fe20000011402 */
[----:B------:R-:W-:Y:S01]  /*23f0*/  ULDC.64 UR4, c[0x0][0x5d0] ;  /* 0x0001740000047ab9 */ /* 0x000fe20000000a00 */
[----:B------:R-:W-:Y:S01]  /*2400*/  ISETP.GE.AND P0, PT, R0, UR6, PT ;  /* 0x0000000600007c0c */ /* 0x000fe2000bf06270 */
[----:B------:R-:W-:Y:S01]  /*2410*/  IMAD.WIDE.U32 R4, R2, UR4, R8 ;  /* 0x0000000402047c25 */ /* 0x000fe2000f8e0008 */
[----:B------:R-:W-:Y:S02]  /*2420*/  SHF.R.S32.HI R15, RZ, 0x1f, R14 ;  /* 0x0000001fff0f7819 */ /* 0x000fe4000001140e */
[C---:B------:R-:W-:Y:S01]  /*2430*/  ISETP.GE.OR P0, PT, R14.reuse, R7, P0 ;  /* 0x000000070e00720c */ /* 0x040fe20000706670 */
[----:B------:R-:W-:Y:S01]  /*2440*/  IMAD R3, R11, UR4, RZ ;  /* 0x000000040b037c24 */ /* 0x000fe2000f8e02ff */
[----:B------:R-:W-:-:S03]  /*2450*/  IADD3 R4, P1, R14, R4, RZ ;  /* 0x000000040e047210 */ /* 0x000fc60007f3e0ff */
[----:B------:R-:W-:-:S05]  /*2460*/  IMAD R3, R2, UR5, R3 ;  /* 0x0000000502037c24 */ /* 0x000fca000f8e0203 */
[----:B------:R-:W-:-:S03]  /*2470*/  IADD3.X R5, R15, R5, R3, P1, !PT ;  /* 0x000000050f057210 */ /* 0x000fc60000ffe403 */
[----:B------:R-:W-:Y:S05]  /*2480*/  @P0 BRA `(.L_x_39) ;  /* 0x0000002000b00947 */ /* 0x000fea0003800000 */
[----:B------:R-:W1:Y:S01]  /*2490*/  LDC.64 R76, c[0x0][0x5c8] ;  /* 0x00017200ff4c7b82 */ /* 0x000e620000000a00 */
[----:B-----5:R-:W-:Y:S01]  /*24a0*/  FSETP.NEU.AND P0, PT, R59, RZ, PT ;  /* 0x000000ff3b00720b */ /* 0x020fe20003f0d000 */
[----:B------:R-:W-:Y:S01]  /*24b0*/  IMAD R3, R62, -0x2, R7 ;  /* 0xfffffffe3e037824 */ /* 0x000fe200078e0207 */
[----:B------:R-:W-:Y:S01]  /*24c0*/  BSSY B0, `(.L_x_39) ;  /* 0x0000228000007945 */ /* 0x000fe20003800000 */
[----:B------:R-:W-:-:S04]  /*24d0*/  IMAD.WIDE R68, R19, 0x40, R60 ;  /* 0x0000004013447825 */ /* 0x000fc800078e023c */
[----:B------:R-:W-:Y:S02]  /*24e0*/  IMAD.IADD R3, R3, 0x1, -R14 ;  /* 0x0000000103037824 */ /* 0x000fe400078e0a0e */
[----:B------:R-:W-:-:S03]  /*24f0*/  IMAD.IADD R0, R67, 0x1, -R0 ;  /* 0x0000000143007824 */ /* 0x000fc600078e0a00 */
[----:B------:R-:W-:-:S04]  /*2500*/  ISETP.GT.AND P2, PT, R3, RZ, PT ;  /* 0x000000ff0300720c */ /* 0x000fc80003f44270 */
[----:B------:R-:W-:Y:S01]  /*2510*/  ISETP.GT.AND P1, PT, R0, RZ, P2 ;  /* 0x000000ff0000720c */ /* 0x000fe20001724270 */
[-C--:B-1----:R-:W-:Y:S02]  /*2520*/  IMAD R6, R69, R76.reuse, RZ ;  /* 0x0000004c45067224 */ /* 0x082fe400078e02ff */
[----:B------:R-:W-:-:S04]  /*2530*/  IMAD.WIDE.U32 R70, R68, R76, R4 ;  /* 0x0000004c44467225 */ /* 0x000fc800078e0004 */
[----:B------:R-:W-:-:S04]  /*2540*/  IMAD R5, R68, R77, R6 ;  /* 0x0000004d44057224 */ /* 0x000fc800078e0206 */
[----:B------:R-:W-:Y:S01]  /*2550*/  IMAD.IADD R7, R71, 0x1, R5 ;  /* 0x0000000147077824 */ /* 0x000fe200078e0205 */
[----:B------:R-:W-:Y:S06]  /*2560*/  @!P0 BRA `(.L_x_40) ;  /* 0x0000001400e48947 */ /* 0x000fec0003800000 */
[----:B------:R-:W1:Y:S01]  /*2570*/  LDC.64 R74, c[0x0][0x5b8] ;  /* 0x00016e00ff4a7b82 */ /* 0x000e620000000a00 */
[----:B------:R-:W-:-:S07]  /*2580*/  ULDC.64 UR4, c[0x0][0x5c0] ;  /* 0x0001700000047ab9 */ /* 0x000fce0000000a00 */
[----:B------:R-:W2:Y:S08]  /*2590*/  LDC.64 R78, c[0x0][0x5b0] ;  /* 0x00016c00ff4e7b82 */ /* 0x000eb00000000a00 */
[----:B------:R-:W0:Y:S01]  /*25a0*/  LDC.64 R80, c[0x0][0x5a8] ;  /* 0x00016a00ff507b82 */ /* 0x000e220000000a00 */
[-C--:B-1----:R-:W-:Y:S02]  /*25b0*/  IMAD R6, R11, R74.reuse, RZ ;  /* 0x0000004a0b067224 */ /* 0x082fe400078e02ff */
[----:B------:R-:W-:-:S04]  /*25c0*/  IMAD.WIDE.U32 R4, R2, R74, R8 ;  /* 0x0000004a02047225 */ /* 0x000fc800078e0008 */
[----:B------:R-:W-:Y:S01]  /*25d0*/  IMAD R71, R2, R75, R6 ;  /* 0x0000004b02477224 */ /* 0x000fe200078e0206 */
[----:B------:R-:W-:Y:S01]  /*25e0*/  IADD3 R10, P0, R14, R4, RZ ;  /* 0x000000040e0a7210 */ /* 0x000fe20007f1e0ff */
[----:B--2---:R-:W-:-:S03]  /*25f0*/  IMAD R4, R69, R78, RZ ;  /* 0x0000004e45047224 */ /* 0x004fc600078e02ff */
[----:B------:R-:W-:Y:S01]  /*2600*/  IADD3.X R11, R15, R5, R71, P0, !PT ;  /* 0x000000050f0b7210 */ /* 0x000fe200007fe447 */
[C---:B------:R-:W-:Y:S02]  /*2610*/  IMAD R75, R68.reuse, R79, R4 ;  /* 0x0000004f444b7224 */ /* 0x040fe400078e0204 */
[----:B------:R-:W-:-:S04]  /*2620*/  IMAD.WIDE.U32 R4, R68, R78, R10 ;  /* 0x0000004e44047225 */ /* 0x000fc800078e000a */
[----:B------:R-:W-:Y:S01]  /*2630*/  IMAD.IADD R5, R5, 0x1, R75 ;  /* 0x0000000105057824 */ /* 0x000fe200078e024b */
[----:B0-----:R-:W-:-:S04]  /*2640*/  LEA R12, P0, R4, R80, 0x1 ;  /* 0x00000050040c7211 */ /* 0x001fc800078008ff */
[----:B------:R-:W-:-:S05]  /*2650*/  LEA.HI.X R13, R4, R81, R5, 0x1, P0 ;  /* 0x00000051040d7211 */ /* 0x000fca00000f0c05 */
[----:B------:R-:W2:Y:S01]  /*2660*/  @P1 LDG.E.LTC128B.U16 R19, desc[UR36][R12.64] ;  /* 0x000000240c131981 */ /* 0x000ea2000c1e1520 */
[----:B------:R-:W-:Y:S01]  /*2670*/  IMAD.WIDE.U32 R4, R68, R78, R14 ;  /* 0x0000004e44047225 */ /* 0x000fe200078e000e */
[----:B------:R-:W-:Y:S02]  /*2680*/  BSSY B1, `(.L_x_41) ;  /* 0x0000015000017945 */ /* 0x000fe40003800000 */
[----:B------:R-:W-:-:S04]  /*2690*/  IADD3 R20, P0, R8, R4, RZ ;  /* 0x0000000408147210 */ /* 0x000fc80007f1e0ff */
[----:B------:R-:W-:Y:S02]  /*26a0*/  IADD3.X R21, R9, R75, R5, P0, !PT ;  /* 0x0000004b09157210 */ /* 0x000fe400007fe405 */
[----:B------:R-:W-:Y:S01]  /*26b0*/  LEA R6, P0, R70, UR4, 0x1 ;  /* 0x0000000446067c11 */ /* 0x000fe2000f8008ff */
[----:B------:R-:W-:-:S03]  /*26c0*/  IMAD.WIDE.U32 R20, R2, R74, R20 ;  /* 0x0000004a02147225 */ /* 0x000fc600078e0014 */
[----:B------:R-:W-:Y:S02]  /*26d0*/  LEA.HI.X R7, R70, UR5, R7, 0x1, P0 ;  /* 0x0000000546077c11 */ /* 0x000fe400080f0c07 */
[----:B------:R-:W-:-:S04]  /*26e0*/  ISETP.GT.AND P0, PT, R3, 0x1, PT ;  /* 0x000000010300780c */ /* 0x000fc80003f04270 */
[----:B------:R-:W-:Y:S01]  /*26f0*/  ISETP.GT.AND P3, PT, R0, RZ, P0 ;  /* 0x000000ff0000720c */ /* 0x000fe20000764270 */
[----:B--2---:R-:W-:-:S04]  /*2700*/  IMAD.U32 R4, R19, 0x10000, RZ ;  /* 0x0001000013047824 */ /* 0x004fc800078e00ff */
[----:B------:R-:W-:Y:S01]  /*2710*/  FMUL R5, R4, R59 ;  /* 0x0000003b04057220 */ /* 0x000fe20000400000 */
[----:B------:R-:W-:-:S03]  /*2720*/  LEA R4, P4, R20, R80, 0x1 ;  /* 0x0000005014047211 */ /* 0x000fc600078808ff */
[----:B------:R-:W-:-:S05]  /*2730*/  FFMA R5, R24, R58, R5 ;  /* 0x0000003a18057223 */ /* 0x000fca0000000005 */
[----:B------:R-:W-:Y:S01]  /*2740*/  F2FP.BF16.F32.PACK_AB R12, RZ, R5 ;  /* 0x00000005ff0c723e */ /* 0x000fe200000010ff */
[----:B------:R-:W-:-:S03]  /*2750*/  IMAD.IADD R5, R71, 0x1, R21 ;  /* 0x0000000147057824 */ /* 0x000fc600078e0215 */
[----:B------:R-:W-:Y:S01]  /*2760*/  PRMT R13, R12, 0x7610, R13 ;  /* 0x000076100c0d7816 */ /* 0x000fe2000000000d */
[----:B------:R-:W-:Y:S01]  /*2770*/  IMAD.SHL.U32 R12, R78, 0x8, RZ ;  /* 0x000000084e0c7824 */ /* 0x000fe200078e00ff */
[----:B------:R-:W-:-:S03]  /*2780*/  LEA.HI.X R5, R20, R81, R5, 0x1, P4 ;  /* 0x0000005114057211 */ /* 0x000fc600020f0c05 */
[----:B------:R0:W-:Y:S02]  /*2790*/  @P1 STG.E.U16 desc[UR36][R6.64], R13 ;  /* 0x0000000d06001986 */ /* 0x0001e4000c101524 */
[----:B0-----:R-:W-:Y:S01]  /*27a0*/  SHF.L.U64.HI R13, R78, 0x3, R79 ;  /* 0x000000034e0d7819 */ /* 0x001fe2000001024f */
[----:B------:R-:W-:Y:S06]  /*27b0*/  @!P3 BRA `(.L_x_42) ;  /* 0x000000000004b947 */ /* 0x000fec0003800000 */
[----:B------:R0:W5:Y:S02]  /*27c0*/  LDG.E.LTC128B.U16 R19, desc[UR36][R4.64+0x2] ;  /* 0x0000022404137981 */ /* 0x000164000c1e1520 */
.L_x_42:
[----:B------:R-:W-:Y:S05]  /*27d0*/  BSYNC B1 ;  /* 0x0000000000017941 */ /* 0x000fea0003800000 */
.L_x_41:
[----:B------:R-:W-:Y:S01]  /*27e0*/  IMAD.WIDE.U32 R68, R68, R78, R12 ;  /* 0x0000004e44447225 */ /* 0x000fe200078e000c */
[----:B------:R-:W-:-:S03]  /*27f0*/  ISETP.GT.AND P2, PT, R0, 0x8, P2 ;  /* 0x000000080000780c */ /* 0x000fc60001744270 */
[----:B-----5:R-:W-:Y:S01]  /*2800*/  IMAD.U32 R20, R19, 0x10000, RZ ;  /* 0x0001000013147824 */ /* 0x020fe200078e00ff */
[----:B------:R-:W-:Y:S01]  /*2810*/  IADD3 R10, P1, R10, R68, RZ ;  /* 0x000000440a0a7210 */ /* 0x000fe20007f3e0ff */
[----:B------:R-:W-:Y:S02]  /*2820*/  IMAD.IADD R75, R75, 0x1, R69 ;  /* 0x000000014b4b7824 */ /* 0x000fe400078e0245 */
[----:B------:R-:W-:Y:S02]  /*2830*/  FMUL R20, R20, R59 ;  /* 0x0000003b14147220 */ /* 0x000fe40000400000 */
[----:B------:R-:W-:Y:S01]  /*2840*/  IMAD.X R11, R75, 0x1, R11, P1 ;  /* 0x000000014b0b7824 */ /* 0x000fe200008e060b */
[----:B------:R-:W-:Y:S01]  /*2850*/  LEA R12, P1, R10, R80, 0x1 ;  /* 0x000000500a0c7211 */ /* 0x000fe200078208ff */
[----:B------:R-:W-:-:S03]  /*2860*/  FFMA R20, R25, R58, R20 ;  /* 0x0000003a19147223 */ /* 0x000fc60000000014 */
[----:B------:R-:W-:Y:S02]  /*2870*/  LEA.HI.X R13, R10, R81, R11, 0x1, P1 ;  /* 0x000000510a0d7211 */ /* 0x000fe400008f0c0b */
[----:B------:R-:W-:-:S05]  /*2880*/  F2FP.BF16.F32.PACK_AB R20, RZ, R20 ;  /* 0x00000014ff14723e */ /* 0x000fca00000010ff */
[----:B------:R1:W-:Y:S04]  /*2890*/  @P3 STG.E.U16 desc[UR36][R6.64+0x2], R20 ;  /* 0x0000021406003986 */ /* 0x0003e8000c101524 */
[----:B------:R-:W2:Y:S01]  /*28a0*/  @P2 LDG.E.LTC128B.U16 R19, desc[UR36][R12.64] ;  /* 0x000000240c132981 */ /* 0x000ea2000c1e1520 */
[----:B------:R-:W-:Y:S01]  /*28b0*/  IADD3 R14, P1, P3, R8, R68, R14 ;  /* 0x00000044080e7210 */ /* 0x000fe20007b3e00e */
[----:B------:R-:W-:Y:S01]  /*28c0*/  BSSY B1, `(.L_x_43) ;  /* 0x0000011000017945 */ /* 0x000fe20003800000 */
[C---:B------:R-:W-:Y:S02]  /*28d0*/  SHF.L.U64.HI R11, R76.reuse, 0x4, R77 ;  /* 0x000000044c0b7819 */ /* 0x040fe4000001024d */
[----:B------:R-:W-:Y:S02]  /*28e0*/  IADD3.X R15, R9, R75, R15, P1, P3 ;  /* 0x0000004b090f7210 */ /* 0x000fe40000fe640f */
[----:B------:R-:W-:-:S02]  /*28f0*/  LEA R10, P1, R76, R6, 0x4 ;  /* 0x000000064c0a7211 */ /* 0x000fc400078220ff */
[----:B------:R-:W-:Y:S01]  /*2900*/  ISETP.GT.AND P0, PT, R0, 0x8, P0 ;  /* 0x000000080000780c */ /* 0x000fe20000704270 */
[----:B------:R-:W-:-:S04]  /*2910*/  IMAD.WIDE.U32 R14, R2, R74, R14 ;  /* 0x0000004a020e7225 */ /* 0x000fc800078e000e */
[----:B------:R-:W-:Y:S02]  /*2920*/  IMAD.X R11, R11, 0x1, R7, P1 ;  /* 0x000000010b0b7824 */ /* 0x000fe400008e0607 */
[----:B------:R-:W-:Y:S02]  /*2930*/  IMAD.IADD R2, R71, 0x1, R15 ;  /* 0x0000000147027824 */ /* 0x000fe400078e020f */
[----:B--2---:R-:W-:-:S04]  /*2940*/  IMAD.U32 R8, R19, 0x10000, RZ ;  /* 0x0001000013087824 */ /* 0x004fc800078e00ff */
[----:B------:R-:W-:Y:S01]  /*2950*/  FMUL R9, R8, R59 ;  /* 0x0000003b08097220 */ /* 0x000fe20000400000 */
[----:B------:R-:W-:-:S03]  /*2960*/  LEA R8, P3, R14, R80, 0x1 ;  /* 0x000000500e087211 */ /* 0x000fc600078608ff */
[----:B------:R-:W-:-:S05]  /*2970*/  FFMA R9, R26, R58, R9 ;  /* 0x0000003a1a097223 */ /* 0x000fca0000000009 */
[----:B------:R-:W-:Y:S02]  /*2980*/  F2FP.BF16.F32.PACK_AB R12, RZ, R9 ;  /* 0x00000009ff0c723e */ /* 0x000fe400000010ff */
[----:B------:R-:W-:-:S03]  /*2990*/  LEA.HI.X R9, R14, R81, R2, 0x1, P3 ;  /* 0x000000510e097211 */ /* 0x000fc600018f0c02 */
[----:B------:R1:W-:Y:S01]  /*29a0*/  @P2 STG.E.U16 desc[UR36][R10.64], R12 ;  /* 0x0000000c0a002986 */ /* 0x0003e2000c101524 */
[----:B------:R-:W-:Y:S05]  /*29b0*/  @!P0 BRA `(.L_x_44) ;  /* 0x0000000000048947 */ /* 0x000fea0003800000 */
[----:B------:R2:W5:Y:S02]  /*29c0*/  LDG.E.LTC128B.U16 R19, desc[UR36][R8.64+0x2] ;  /* 0x0000022408137981 */ /* 0x000564000c1e1520 */
.L_x_44:
[----:B------:R-:W-:Y:S05]  /*29d0*/  BSYNC B1 ;  /* 0x0000000000017941 */ /* 0x000fea0003800000 */
.L_x_43:
[----:B-----5:R-:W-:Y:S01]  /*29e0*/  IMAD.U32 R2, R19, 0x10000, RZ ;  /* 0x0001000013027824 */ /* 0x020fe200078e00ff */
[----:B------:R-:W-:Y:S01]  /*29f0*/  ISETP.GT.AND P1, PT, R3, 0x8, PT ;  /* 0x000000080300780c */ /* 0x000fe20003f24270 */
[----:B------:R-:W-:Y:S02]  /*2a00*/  BSSY B1, `(.L_x_45) ;  /* 0x0000008000017945 */ /* 0x000fe40003800000 */
[----:B------:R-:W-:Y:S01]  /*2a10*/  FMUL R2, R2, R59 ;  /* 0x0000003b02027220 */ /* 0x000fe20000400000 */
[----:B------:R-:W-:-:S03]  /*2a20*/  ISETP.GT.AND P2, PT, R0, RZ, P1 ;  /* 0x000000ff0000720c */ /* 0x000fc60000f44270 */
[----:B------:R-:W-:-:S05]  /*2a30*/  FFMA R2, R27, R58, R2 ;  /* 0x0000003a1b027223 */ /* 0x000fca0000000002 */
[----:B------:R-:W-:-:S05]  /*2a40*/  F2FP.BF16.F32.PACK_AB R2, RZ, R2 ;  /* 0x00000002ff02723e */ /* 0x000fca00000010ff */
[----:B------:R3:W-:Y:S01]  /*2a50*/  @P0 STG.E.U16 desc[UR36][R10.64+0x2], R2 ;  /* 0x000002020a000986 */ /* 0x0007e2000c101524 */
[----:B------:R-:W-:Y:S05]  /*2a60*/  @!P2 BRA `(.L_x_46) ;  /* 0x000000000004a947 */ /* 0x000fea0003800000 */
[----:B------:R4:W5:Y:S02]  /*2a70*/  LDG.E.LTC128B.U16 R19, desc[UR36][R4.64+0x10] ;  /* 0x0000102404137981 */ /* 0x000964000c1e1520 */
.L_x_46:
[----:B------:R-:W-:Y:S05]  /*2a80*/  BSYNC B1 ;  /* 0x0000000000017941 */ /* 0x000fea0003800000 */
.L_x_45:
[----:B---3-5:R-:W-:Y:S01]  /*2a90*/  IMAD.U32 R2, R19, 0x10000, RZ ;  /* 0x0001000013027824 */ /* 0x028fe200078e00ff */
        /* <DEDUP_REMOVED lines=9> */
.L_x_48:
[----:B------:R-:W-:Y:S05]  /*2b30*/  BSYNC B1 ;  /* 0x0000000000017941 */ /* 0x000fea0003800000 */
.L_x_47:
[----:B-----5:R-:W-:Y:S01]  /*2b40*/  IMAD.U32 R2, R19, 0x10000, RZ ;  /* 0x0001000013027824 */ /* 0x020fe200078e00ff */
[----:B------:R-:W-:Y:S01]  /*2b50*/  ISETP.GT.AND P1, PT, R0, 0x8, P1 ;  /* 0x000000080000780c */ /* 0x000fe20000f24270 */
[----:B------:R-:W-:Y:S02]  /*2b60*/  BSSY B1, `(.L_x_49) ;  /* 0x0000007000017945 */ /* 0x000fe40003800000 */
[----:B------:R-:W-:-:S04]  /*2b70*/  FMUL R2, R2, R59 ;  /* 0x0000003b02027220 */ /* 0x000fc80000400000 */
[----:B------:R-:W-:-:S05]  /*2b80*/  FFMA R2, R29, R58, R2 ;  /* 0x0000003a1d027223 */ /* 0x000fca0000000002 */
[----:B------:R-:W-:-:S05]  /*2b90*/  F2FP.BF16.F32.PACK_AB R2, RZ, R2 ;  /* 0x00000002ff02723e */ /* 0x000fca00000010ff */
[----:B------:R0:W-:Y:S01]  /*2ba0*/  @P3 STG.E.U16 desc[UR36][R6.64+0x12], R2 ;  /* 0x0000120206003986 */ /* 0x0001e2000c101524 */
[----:B------:R-:W-:Y:S05]  /*2bb0*/  @!P1 BRA `(.L_x_50) ;  /* 0x0000000000049947 */ /* 0x000fea0003800000 */
[----:B------:R0:W5:Y:S02]  /*2bc0*/  LDG.E.LTC128B.U16 R19, desc[UR36][R8.64+0x10] ;  /* 0x0000102408137981 */ /* 0x000164000c1e1520 */
.L_x_50:
[----:B------:R-:W-:Y:S05]  /*2bd0*/  BSYNC B1 ;  /* 0x0000000000017941 */ /* 0x000fea0003800000 */
.L_x_49:
[----:B0----5:R-:W-:Y:S01]  /*2be0*/  IMAD.U32 R2, R19, 0x10000, RZ ;  /* 0x0001000013027824 */ /* 0x021fe200078e00ff */
[----:B------:R-:W-:Y:S01]  /*2bf0*/  ISETP.GT.AND P0, PT, R0, 0x8, P0 ;  /* 0x000000080000780c */ /* 0x000fe20000704270 */
[----:B------:R-:W-:Y:S02]  /*2c00*/  BSSY B1, `(.L_x_51) ;  /* 0x0000007000017945 */ /* 0x000fe40003800000 */
[----:B---3--:R-:W-:-:S04]  /*2c10*/  FMUL R13, R2, R59 ;  /* 0x0000003b020d7220 */ /* 0x008fc80000400000 */
[----:B------:R-:W-:-:S05]  /*2c20*/  FFMA R13, R30, R58, R13 ;  /* 0x0000003a1e0d7223 */ /* 0x000fca000000000d */
[----:B------:R-:W-:-:S05]  /*2c30*/  F2FP.BF16.F32.PACK_AB R13, RZ, R13 ;  /* 0x0000000dff0d723e */ /* 0x000fca00000010ff */
[----:B------:R0:W-:Y:S01]  /*2c40*/  @P1 STG.E.U16 desc[UR36][R10.64+0x10], R13 ;  /* 0x0000100d0a001986 */ /* 0x0001e2000c101524 */
[----:B------:R-:W-:Y:S05]  /*2c50*/  @!P0 BRA `(.L_x_52) ;  /* 0x0000000000048947 */ /* 0x000fea0003800000 */
[----:B------:R3:W5:Y:S02]  /*2c60*/  LDG.E.LTC128B.U16 R19, desc[UR36][R8.64+0x12] ;  /* 0x0000122408137981 */ /* 0x000764000c1e1520 */
.L_x_52:
[----:B------:R-:W-:Y:S05]  /*2c70*/  BSYNC B1 ;  /* 0x0000000000017941 */ /* 0x000fea0003800000 */
.L_x_51:
        /* <DEDUP_REMOVED lines=10> */
.L_x_54:
[----:B------:R-:W-:Y:S05]  /*2d20*/  BSYNC B1 ;  /* 0x0000000000017941 */ /* 0x000fea0003800000 */
.L_x_53:
[----:B0----5:R-:W-:Y:S01]  /*2d30*/  IMAD.U32 R2, R19, 0x10000, RZ ;  /* 0x0001000013027824 */ /* 0x021fe200078e00ff */
        /* <DEDUP_REMOVED lines=9> */
.L_x_56:
[----:B------:R-:W-:Y:S05]  /*2dd0*/  BSYNC B1 ;  /* 0x0000000000017941 */ /* 0x000fea0003800000 */
.L_x_55:
        /* <DEDUP_REMOVED lines=9> */
.L_x_58:
[----:B------:R-:W-:Y:S05]  /*2e70*/  BSYNC B1 ;  /* 0x0000000000017941 */ /* 0x000fea0003800000 */
.L_x_57:
[----:B0----5:R-:W-:Y:S01]  /*2e80*/  IMAD.U32 R2, R19, 0x10000, RZ ;  /* 0x0001000013027824 */ /* 0x021fe200078e00ff */
        /* <DEDUP_REMOVED lines=8> */
.L_x_60:
[----:B------:R-:W-:Y:S05]  /*2f10*/  BSYNC B1 ;  /* 0x0000000000017941 */ /* 0x000fea0003800000 */
.L_x_59:
        /* <DEDUP_REMOVED lines=10> */
.L_x_62:
[----:B------:R-:W-:Y:S05]  /*2fc0*/  BSYNC B1 ;  /* 0x0000000000017941 */ /* 0x000fea0003800000 */
.L_x_61:
        /* <DEDUP_REMOVED lines=10> */
.L_x_64:
[----:B------:R-:W-:Y:S05]  /*3070*/  BSYNC B1 ;  /* 0x0000000000017941 */ /* 0x000fea0003800000 */
.L_x_63:
        /* <DEDUP_REMOVED lines=9> */
.L_x_66:
[----:B------:R-:W-:Y:S05]  /*3110*/  BSYNC B1 ;  /* 0x0000000000017941 */ /* 0x000fea0003800000 */
.L_x_65:
        /* <DEDUP_REMOVED lines=9> */
.L_x_68:
[----:B------:R-:W-:Y:S05]  /*31b0*/  BSYNC B1 ;  /* 0x0000000000017941 */ /* 0x000fea0003800000 */
.L_x_67:
        /* <DEDUP_REMOVED lines=10> */
.L_x_70:
[----:B------:R-:W-:Y:S05]  /*3260*/  BSYNC B1 ;  /* 0x0000000000017941 */ /* 0x000fea0003800000 */
.L_x_69:
        /* <DEDUP_REMOVED lines=10> */
.L_x_72:
[----:B------:R-:W-:Y:S05]  /*3310*/  BSYNC B1 ;  /* 0x0000000000017941 */ /* 0x000fea0003800000 */
.L_x_71:
        /* <DEDUP_REMOVED lines=9> */
.L_x_74:
[----:B------:R-:W-:Y:S05]  /*33b0*/  BSYNC B1 ;  /* 0x0000000000017941 */ /* 0x000fea0003800000 */
.L_x_73:
        /* <DEDUP_REMOVED lines=9> */
.L_x_76:
[----:B------:R-:W-:Y:S05]  /*3450*/  BSYNC B1 ;  /* 0x0000000000017941 */ /* 0x000fea0003800000 */
.L_x_75:
        /* <DEDUP_REMOVED lines=10> */
.L_x_78:
[----:B------:R-:W-:Y:S05]  /*3500*/  BSYNC B1 ;  /* 0x0000000000017941 */ /* 0x000fea0003800000 */
.L_x_77:
        /* <DEDUP_REMOVED lines=10> */
.L_x_80:
[----:B------:R-:W-:Y:S05]  /*35b0*/  BSYNC B1 ;  /* 0x0000000000017941 */ /* 0x000fea0003800000 */
.L_x_79:
        /* <DEDUP_REMOVED lines=9> */
.L_x_82:
[----:B------:R-:W-:Y:S05]  /*3650*/  BSYNC B1 ;  /* 0x0000000000017941 */ /* 0x000fea0003800000 */
.L_x_81:
        /* <DEDUP_REMOVED lines=9> */
.L_x_84:
[----:B------:R-:W-:Y:S05]  /*36f0*/  BSYNC B1 ;  /* 0x0000000000017941 */ /* 0x000fea0003800000 */
.L_x_83:
        /* <DEDUP_REMOVED lines=10> */
.L_x_86:
[----:B------:R-:W-:Y:S05]  /*37a0*/  BSYNC B1 ;  /* 0x0000000000017941 */ /* 0x000fea0003800000 */
.L_x_85:
        /* <DEDUP_REMOVED lines=10> */
.L_x_88:
[----:B------:R-:W-:Y:S05]  /*3850*/  BSYNC B1 ;  /* 0x0000000000017941 */ /* 0x000fea0003800000 */
.L_x_87:
        /* <DEDUP_REMOVED lines=9> */
.L_x_90:
[----:B------:R-:W-:Y:S05]  /*38f0*/  BSYNC B1 ;  /* 0x0000000000017941 */ /* 0x000fea0003800000 */
.L_x_89:
        /* <DEDUP_REMOVED lines=9> */
.L_x_92:
[----:B------:R-:W-:Y:S05]  /*3990*/  BSYNC B1 ;  /* 0x0000000000017941 */ /* 0x000fea0003800000 */
.L_x_91:
        /* <DEDUP_REMOVED lines=10> */
.L_x_94:
[----:B------:R-:W-:Y:S05]  /*3a40*/  BSYNC B1 ;  /* 0x0000000000017941 */ /* 0x000fea0003800000 */
.L_x_93:
[----:B0----5:R-:W-:Y:S01]  /*3a50*/  IMAD.U32 R2, R19, 0x10000, RZ ;  /* 0x0001000013027824 */ /* 0x021fe200078e00ff */
[----:B------:R-:W-:Y:S01]  /*3a60*/  ISETP.GT.AND P0, PT, R3, 0x39, PT ;  /* 0x000000390300780c */ /* 0x000fe20003f04270 */
[----:B------:R-:W-:Y:S01]  /*3a70*/  @P2 IMAD.MOV.U32 R3, RZ, RZ, R7 ;  /* 0x000000ffff032224 */ /* 0x000fe200078e0007 */
[----:B------:R-:W-:Y:S01]  /*3a80*/  BSSY B1, `(.L_x_95) ;  /* 0x0000009000017945 */ /* 0x000fe20003800000 */
[----:B------:R-:W-:Y:S01]  /*3a90*/  FMUL R13, R2, R59 ;  /* 0x0000003b020d7220 */ /* 0x000fe20000400000 */
[----:B------:R-:W-:Y:S01]  /*3aa0*/  @P2 IMAD.MOV.U32 R2, RZ, RZ, R6 ;  /* 0x000000ffff022224 */ /* 0x000fe200078e0006 */
[----:B------:R-:W-:Y:S02]  /*3ab0*/  ISETP.GT.AND P3, PT, R0, RZ, P0 ;  /* 0x000000ff0000720c */ /* 0x000fe40000764270 */
[----:B------:R-:W-:-:S05]  /*3ac0*/  FFMA R13, R52, R58, R13 ;  /* 0x0000003a340d7223 */ /* 0x000fca000000000d */
[----:B------:R-:W-:-:S05]  /*3ad0*/  F2FP.BF16.F32.PACK_AB R13, RZ, R13 ;  /* 0x0000000dff0d723e */ /* 0x000fca00000010ff */
[----:B------:R0:W-:Y:S01]  /*3ae0*/  @P2 STG.E.U16 desc[UR36][R2.64+0x70], R13 ;  /* 0x0000700d02002986 */ /* 0x0001e2000c101524 */
[----:B------:R-:W-:Y:S05]  /*3af0*/  @!P3 BRA `(.L_x_96) ;  /* 0x000000000004b947 */ /* 0x000fea0003800000 */
[----:B------:R0:W5:Y:S02]  /*3b00*/  LDG.E.LTC128B.U16 R19, desc[UR36][R4.64+0x72] ;  /* 0x0000722404137981 */ /* 0x000164000c1e1520 */
.L_x_96:
[----:B------:R-:W-:Y:S05]  /*3b10*/  BSYNC B1 ;  /* 0x0000000000017941 */ /* 0x000fea0003800000 */
.L_x_95:
        /* <DEDUP_REMOVED lines=9> */
.L_x_98:
[----:B------:R-:W-:Y:S05]  /*3bb0*/  BSYNC B1 ;  /* 0x0000000000017941 */ /* 0x000fea0003800000 */
.L_x_97:
[----:B0----5:R-:W-:Y:S01]  /*3bc0*/  IMAD.U32 R2, R19, 0x10000, RZ ;  /* 0x0001000013027824 */ /* 0x021fe200078e00ff */
[----:B------:R-:W-:Y:S01]  /*3bd0*/  ISETP.GT.AND P0, PT, R0, 0x8, P0 ;  /* 0x000000080000780c */ /* 0x000fe20000704270 */
[----:B------:R-:W-:Y:S02]  /*3be0*/  BSSY B1, `(.L_x_99) ;  /* 0x000000a000017945 */ /* 0x000fe40003800000 */
[----:B------:R-:W-:Y:S01]  /*3bf0*/  FMUL R3, R2, R59 ;  /* 0x0000003b02037220 */ /* 0x000fe20000400000 */
[----:B------:R-:W-:-:S03]  /*3c00*/  @P1 IMAD.MOV.U32 R2, RZ, RZ, R10 ;  /* 0x000000ffff021224 */ /* 0x000fc600078e000a */
[----:B------:R-:W-:-:S05]  /*3c10*/  FFMA R3, R54, R58, R3 ;  /* 0x0000003a36037223 */ /* 0x000fca0000000003 */
[----:B------:R-:W-:-:S04]  /*3c20*/  F2FP.BF16.F32.PACK_AB R3, RZ, R3 ;  /* 0x00000003ff03723e */ /* 0x000fc800000010ff */
[----:B----4-:R-:W-:Y:S01]  /*3c30*/  PRMT R4, R3, 0x7610, R4 ;  /* 0x0000761003047816 */ /* 0x010fe20000000004 */
[----:B------:R-:W-:-:S05]  /*3c40*/  @P1 IMAD.MOV.U32 R3, RZ, RZ, R11 ;  /* 0x000000ffff031224 */ /* 0x000fca00078e000b */
[----:B------:R0:W-:Y:S01]  /*3c50*/  @P1 STG.E.U16 desc[UR36][R2.64+0x70], R4 ;  /* 0x0000700402001986 */ /* 0x0001e2000c101524 */
[----:B------:R-:W-:Y:S05]  /*3c60*/  @!P0 BRA `(.L_x_100) ;  /* 0x0000000000048947 */ /* 0x000fea0003800000 */
[----:B------:R4:W5:Y:S02]  /*3c70*/  LDG.E.LTC128B.U16 R19, desc[UR36][R8.64+0x72] ;  /* 0x0000722408137981 */ /* 0x000964000c1e1520 */
.L_x_100:
[----:B------:R-:W-:Y:S05]  /*3c80*/  BSYNC B1 ;  /* 0x0000000000017941 */ /* 0x000fea0003800000 */
.L_x_99:
[----:B------:R-:W-:Y:S05]  /*3c90*/  @!P0 BRA `(.L_x_101) ;  /* 0x0000000800a88947 */ /* 0x000fea0003800000 */
[----:B-----5:R-:W-:-:S04]  /*3ca0*/  IMAD.U32 R0, R19, 0x10000, RZ ;  /* 0x0001000013007824 */ /* 0x020fc800078e00ff */
[----:B------:R-:W-:-:S04]  /*3cb0*/  FMUL R0, R0, R59 ;  /* 0x0000003b00007220 */ /* 0x000fc80000400000 */
[----:B------:R-:W-:-:S05]  /*3cc0*/  FFMA R0, R55, R58, R0 ;  /* 0x0000003a37007223 */ /* 0x000fca0000000000 */
[----:B------:R-:W-:-:S05]  /*3cd0*/  F2FP.BF16.F32.PACK_AB R0, RZ, R0 ;  /* 0x00000000ff00723e */ /* 0x000fca00000010ff */
[----:B------:R0:W-:Y:S01]  /*3ce0*/  STG.E.U16 desc[UR36][R10.64+0x72], R0 ;  /* 0x000072000a007986 */ /* 0x0001e2000c101524 */
[----:B------:R-:W-:Y:S05]  /*3cf0*/  BRA `(.L_x_101) ;  /* 0x0000000800907947 */ /* 0x000fea0003800000 */
.L_x_40:
[----:B------:R-:W-:Y:S01]  /*3d00*/  ISETP.GT.AND P0, PT, R3, 0x1, PT ;  /* 0x000000010300780c */ /* 0x000fe20003f04270 */
[----:B------:R-:W-:Y:S01]  /*3d10*/  ULDC.64 UR4, c[0x0][0x5c0] ;  /* 0x0001700000047ab9 */ /* 0x000fe20000000a00 */
[-C--:B------:R-:W-:Y:S01]  /*3d20*/  FMUL R24, R24, R58.reuse ;  /* 0x0000003a18187220 */ /* 0x080fe20000400000 */
[-C--:B------:R-:W-:Y:S01]  /*3d30*/  FMUL R25, R25, R58.reuse ;  /* 0x0000003a19197220 */ /* 0x080fe20000400000 */
[----:B------:R-:W-:Y:S01]  /*3d40*/  ISETP.GT.AND P3, PT, R0, RZ, P0 ;  /* 0x000000ff0000720c */ /* 0x000fe20000764270 */
[-C--:B------:R-:W-:Y:S01]  /*3d50*/  FMUL R26, R26, R58.reuse ;  /* 0x0000003a1a1a7220 */ /* 0x080fe20000400000 */
[----:B------:R-:W-:Y:S01]  /*3d60*/  LEA R4, P4, R70, UR4, 0x1 ;  /* 0x0000000446047c11 */ /* 0x000fe2000f8808ff */
[----:B------:R-:W-:Y:S01]  /*3d70*/  FMUL R27, R27, R58 ;  /* 0x0000003a1b1b7220 */ /* 0x000fe20000400000 */
[----:B------:R-:W-:Y:S01]  /*3d80*/  F2FP.BF16.F32.PACK_AB R24, RZ, R24 ;  /* 0x00000018ff18723e */ /* 0x000fe200000010ff */
[-C--:B------:R-:W-:Y:S01]  /*3d90*/  FMUL R28, R28, R58.reuse ;  /* 0x0000003a1c1c7220 */ /* 0x080fe20000400000 */
[----:B------:R-:W-:Y:S01]  /*3da0*/  LEA.HI.X R5, R70, UR5, R7, 0x1, P4 ;  /* 0x0000000546057c11 */ /* 0x000fe2000a0f0c07 */
[-C--:B------:R-:W-:Y:S01]  /*3db0*/  FMUL R29, R29, R58.reuse ;  /* 0x0000003a1d1d7220 */ /* 0x080fe20000400000 */
[----:B------:R-:W-:Y:S01]  /*3dc0*/  F2FP.BF16.F32.PACK_AB R25, RZ, R25 ;  /* 0x00000019ff19723e */ /* 0x000fe200000010ff */
[-C--:B------:R-:W-:Y:S01]  /*3dd0*/  FMUL R30, R30, R58.reuse ;  /* 0x0000003a1e1e7220 */ /* 0x080fe20000400000 */
[----:B------:R-:W-:Y:S01]  /*3de0*/  SHF.L.U64.HI R77, R76, 0x4, R77 ;  /* 0x000000044c4d7819 */ /* 0x000fe2000001024d */
[----:B------:R-:W-:Y:S01]  /*3df0*/  @P1 STG.E.U16 desc[UR36][R4.64], R24 ;  /* 0x0000001804001986 */ /* 0x000fe2000c101524 */
[----:B------:R-:W-:Y:S01]  /*3e00*/  ISETP.GT.AND P1, PT, R3, 0x8, PT ;  /* 0x000000080300780c */ /* 0x000fe20003f24270 */
[----:B------:R-:W-:Y:S01]  /*3e10*/  FMUL R31, R31, R58 ;  /* 0x0000003a1f1f7220 */ /* 0x000fe20000400000 */
[----:B------:R-:W-:Y:S01]  /*3e20*/  ISETP.GT.AND P4, PT, R0, 0x8, P0 ;  /* 0x000000080000780c */ /* 0x000fe20000784270 */
[----:B------:R-:W-:Y:S01]  /*3e30*/  @P3 STG.E.U16 desc[UR36][R4.64+0x2], R25 ;  /* 0x0000021904003986 */ /* 0x000fe2000c101524 */
[----:B------:R-:W-:Y:S01]  /*3e40*/  LEA R6, P3, R76, R4, 0x4 ;  /* 0x000000044c067211 */ /* 0x000fe200078620ff */
[-C--:B------:R-:W-:Y:S01]  /*3e50*/  FMUL R32, R32, R58.reuse ;  /* 0x0000003a20207220 */ /* 0x080fe20000400000 */
[C---:B------:R-:W-:Y:S01]  /*3e60*/  ISETP.GT.AND P2, PT, R0.reuse, 0x8, P2 ;  /* 0x000000080000780c */ /* 0x040fe20001744270 */
[-C--:B------:R-:W-:Y:S01]  /*3e70*/  FMUL R33, R33, R58.reuse ;  /* 0x0000003a21217220 */ /* 0x080fe20000400000 */
[----:B------:R-:W-:Y:S01]  /*3e80*/  ISETP.GT.AND P0, PT, R3, 0x9, PT ;  /* 0x000000090300780c */ /* 0x000fe20003f04270 */
[----:B------:R-:W-:Y:S01]  /*3e90*/  IMAD.X R7, R77, 0x1, R5, P3 ;  /* 0x000000014d077824 */ /* 0x000fe200018e0605 */
[----:B------:R-:W-:Y:S01]  /*3ea0*/  ISETP.GT.AND P5, PT, R0, RZ, P1 ;  /* 0x000000ff0000720c */ /* 0x000fe20000fa4270 */
[-C--:B------:R-:W-:Y:S01]  /*3eb0*/  FMUL R34, R34, R58.reuse ;  /* 0x0000003a22227220 */ /* 0x080fe20000400000 */
[----:B------:R-:W-:Y:S01]  /*3ec0*/  ISETP.GT.AND P3, PT, R0, RZ, P0 ;  /* 0x000000ff0000720c */ /* 0x000fe20000764270 */
[----:B------:R-:W-:Y:S01]  /*3ed0*/  FMUL R35, R35, R58 ;  /* 0x0000003a23237220 */ /* 0x000fe20000400000 */
[----:B------:R-:W-:Y:S01]  /*3ee0*/  F2FP.BF16.F32.PACK_AB R26, RZ, R26 ;  /* 0x0000001aff1a723e */ /* 0x000fe200000010ff */
[-C--:B------:R-:W-:Y:S01]  /*3ef0*/  FMUL R36, R36, R58.reuse ;  /* 0x0000003a24247220 */ /* 0x080fe20000400000 */
[----:B------:R-:W-:Y:S01]  /*3f00*/  F2FP.BF16.F32.PACK_AB R27, RZ, R27 ;  /* 0x0000001bff1b723e */ /* 0x000fe200000010ff */
[----:B------:R-:W-:Y:S01]  /*3f10*/  FMUL R37, R37, R58 ;  /* 0x0000003a25257220 */ /* 0x000fe20000400000 */
[----:B------:R-:W-:Y:S01]  /*3f20*/  F2FP.BF16.F32.PACK_AB R28, RZ, R28 ;  /* 0x0000001cff1c723e */ /* 0x000fe200000010ff */
[----:B------:R-:W-:Y:S01]  /*3f30*/  @P2 STG.E.U16 desc[UR36][R6.64], R26 ;  /* 0x0000001a06002986 */ /* 0x000fe2000c101524 */
[----:B------:R-:W-:Y:S01]  /*3f40*/  F2FP.BF16.F32.PACK_AB R29, RZ, R29 ;  /* 0x0000001dff1d723e */ /* 0x000fe200000010ff */
[-C--:B------:R-:W-:Y:S01]  /*3f50*/  FMUL R38, R38, R58.reuse ;  /* 0x0000003a26267220 */ /* 0x080fe20000400000 */
[C---:B------:R-:W-:Y:S01]  /*3f60*/  ISETP.GT.AND P2, PT, R0.reuse, 0x8, P1 ;  /* 0x000000080000780c */ /* 0x040fe20000f44270 */
[----:B------:R-:W-:Y:S01]  /*3f70*/  @P4 STG.E.U16 desc[UR36][R6.64+0x2], R27 ;  /* 0x0000021b06004986 */ /* 0x000fe2000c101524 */
[----:B------:R-:W-:Y:S01]  /*3f80*/  ISETP.GT.AND P1, PT, R3, 0x10, PT ;  /* 0x000000100300780c */ /* 0x000fe20003f24270 */
[----:B------:R-:W-:Y:S01]  /*3f90*/  FMUL R39, R39, R58 ;  /* 0x0000003a27277220 */ /* 0x000fe20000400000 */
[----:B------:R-:W-:Y:S01]  /*3fa0*/  F2FP.BF16.F32.PACK_AB R30, RZ, R30 ;  /* 0x0000001eff1e723e */ /* 0x000fe200000010ff */
[----:B------:R-:W-:Y:S01]  /*3fb0*/  @P5 STG.E.U16 desc[UR36][R4.64+0x10], R28 ;  /* 0x0000101c04005986 */ /* 0x000fe2000c101524 */
[----:B------:R-:W-:Y:S01]  /*3fc0*/  ISETP.GT.AND P4, PT, R0, RZ, P1 ;  /* 0x000000ff0000720c */ /* 0x000fe20000f84270 */
[-C--:B------:R-:W-:Y:S01]  /*3fd0*/  FMUL R40, R40, R58.reuse ;  /* 0x0000003a28287220 */ /* 0x080fe20000400000 */
[----:B------:R-:W-:Y:S01]  /*3fe0*/  F2FP.BF16.F32.PACK_AB R31, RZ, R31 ;  /* 0x0000001fff1f723e */ /* 0x000fe200000010ff */
[----:B------:R-:W-:Y:S01]  /*3ff0*/  @P3 STG.E.U16 desc[UR36][R4.64+0x12], R29 ;  /* 0x0000121d04003986 */ /* 0x000fe2000c101524 */
[----:B------:R-:W-:Y:S01]  /*4000*/  ISETP.GT.AND P3, PT, R0, 0x8, P0 ;  /* 0x000000080000780c */ /* 0x000fe20000764270 */
[----:B------:R-:W-:Y:S01]  /*4010*/  FMUL R41, R41, R58 ;  /* 0x0000003a29297220 */ /* 0x000fe20000400000 */
[----:B------:R-:W-:Y:S01]  /*4020*/  ISETP.GT.AND P0, PT, R3, 0x11, PT ;  /* 0x000000110300780c */ /* 0x000fe20003f04270 */
[----:B------:R-:W-:Y:S01]  /*4030*/  @P2 STG.E.U16 desc[UR36][R6.64+0x10], R30 ;  /* 0x0000101e06002986 */ /* 0x000fe2000c101524 */
[----:B------:R-:W-:Y:S01]  /*4040*/  F2FP.BF16.F32.PACK_AB R32, RZ, R32 ;  /* 0x00000020ff20723e */ /* 0x000fe200000010ff */
[-C--:B------:R-:W-:Y:S01]  /*4050*/  FMUL R42, R42, R58.reuse ;  /* 0x0000003a2a2a7220 */ /* 0x080fe20000400000 */
[C---:B------:R-:W-:Y:S01]  /*4060*/  ISETP.GT.AND P5, PT, R0.reuse, RZ, P0 ;  /* 0x000000ff0000720c */ /* 0x040fe200007a4270 */
[-C--:B------:R-:W-:Y:S01]  /*4070*/  FMUL R43, R43, R58.reuse ;  /* 0x0000003a2b2b7220 */ /* 0x080fe20000400000 */
[----:B------:R-:W-:Y:S01]  /*4080*/  ISETP.GT.AND P2, PT, R0, 0x8, P1 ;  /* 0x000000080000780c */ /* 0x000fe20000f44270 */
[-C--:B------:R-:W-:Y:S01]  /*4090*/  FMUL R44, R44, R58.reuse ;  /* 0x0000003a2c2c7220 */ /* 0x080fe20000400000 */
[----:B------:R-:W-:Y:S01]  /*40a0*/  ISETP.GT.AND P1, PT, R3, 0x18, PT ;  /* 0x000000180300780c */ /* 0x000fe20003f24270 */
[-C--:B------:R-:W-:Y:S01]  /*40b0*/  FMUL R45, R45, R58.reuse ;  /* 0x0000003a2d2d7220 */ /* 0x080fe20000400000 */
[----:B------:R-:W-:Y:S01]  /*40c0*/  F2FP.BF16.F32.PACK_AB R33, RZ, R33 ;  /* 0x00000021ff21723e */ /* 0x000fe200000010ff */
[----:B------:R-:W-:Y:S01]  /*40d0*/  @P3 STG.E.U16 desc[UR36][R6.64+0x12], R31 ;  /* 0x0000121f06003986 */ /* 0x000fe2000c101524 */
[----:B------:R-:W-:Y:S01]  /*40e0*/  ISETP.GT.AND P3, PT, R0, 0x8, P0 ;  /* 0x000000080000780c */ /* 0x000fe20000764270 */
[-C--:B------:R-:W-:Y:S01]  /*40f0*/  FMUL R46, R46, R58.reuse ;  /* 0x0000003a2e2e7220 */ /* 0x080fe20000400000 */
[----:B------:R-:W-:Y:S01]  /*4100*/  ISETP.GT.AND P0, PT, R3, 0x19, PT ;  /* 0x000000190300780c */ /* 0x000fe20003f04270 */
[----:B------:R-:W-:Y:S01]  /*4110*/  @P4 STG.E.U16 desc[UR36][R4.64+0x20], R32 ;  /* 0x0000202004004986 */ /* 0x000fe2000c101524 */
[C---:B------:R-:W-:Y:S01]  /*4120*/  ISETP.GT.AND P4, PT, R0.reuse, RZ, P1 ;  /* 0x000000ff0000720c */ /* 0x040fe20000f84270 */
[----:B------:R-:W-:Y:S01]  /*4130*/  FMUL R47, R47, R58 ;  /* 0x0000003a2f2f7220 */ /* 0x000fe20000400000 */
[----:B------:R-:W-:Y:S01]  /*4140*/  F2FP.BF16.F32.PACK_AB R34, RZ, R34 ;  /* 0x00000022ff22723e */ /* 0x000fe200000010ff */
[----:B------:R-:W-:Y:S01]  /*4150*/  @P5 STG.E.U16 desc[UR36][R4.64+0x22], R33 ;  /* 0x0000222104005986 */ /* 0x000fe2000c101524 */
[----:B------:R-:W-:Y:S01]  /*4160*/  ISETP.GT.AND P5, PT, R0, RZ, P0 ;  /* 0x000000ff0000720c */ /* 0x000fe200007a4270 */
[----:B------:R-:W-:Y:S01]  /*4170*/  FMUL R48, R48, R58 ;  /* 0x0000003a30307220 */ /* 0x000fe20000400000 */
[----:B------:R-:W-:Y:S01]  /*4180*/  F2FP.BF16.F32.PACK_AB R35, RZ, R35 ;  /* 0x00000023ff23723e */ /* 0x000fe200000010ff */
[----:B------:R-:W-:Y:S01]  /*4190*/  @P2 STG.E.U16 desc[UR36][R6.64+0x20], R34 ;  /* 0x0000202206002986 */ /* 0x000fe2000c101524 */
[----:B------:R-:W-:Y:S01]  /*41a0*/  F2FP.BF16.F32.PACK_AB R36, RZ, R36 ;  /* 0x00000024ff24723e */ /* 0x000fe200000010ff */
[-C--:B------:R-:W-:Y:S01]  /*41b0*/  FMUL R49, R49, R58.reuse ;  /* 0x0000003a31317220 */ /* 0x080fe20000400000 */
[----:B------:R-:W-:Y:S01]  /*41c0*/  ISETP.GT.AND P2, PT, R0, 0x8, P1 ;  /* 0x000000080000780c */ /* 0x000fe20000f44270 */
[----:B------:R-:W-:Y:S01]  /*41d0*/  @P3 STG.E.U16 desc[UR36][R6.64+0x22], R35 ;  /* 0x0000222306003986 */ /* 0x000fe2000c101524 */
[----:B------:R-:W-:Y:S01]  /*41e0*/  ISETP.GT.AND P1, PT, R3, 0x20, PT ;  /* 0x000000200300780c */ /* 0x000fe20003f24270 */
[-C--:B------:R-:W-:Y:S01]  /*41f0*/  FMUL R50, R50, R58.reuse ;  /* 0x0000003a32327220 */ /* 0x080fe20000400000 */
[----:B------:R-:W-:Y:S01]  /*4200*/  F2FP.BF16.F32.PACK_AB R37, RZ, R37 ;  /* 0x00000025ff25723e */ /* 0x000fe200000010ff */
[----:B------:R-:W-:Y:S01]  /*4210*/  @P4 STG.E.U16 desc[UR36][R4.64+0x30], R36 ;  /* 0x0000302404004986 */ /* 0x000fe2000c101524 */
[C---:B------:R-:W-:Y:S01]  /*4220*/  ISETP.GT.AND P3, PT, R0.reuse, 0x8, P0 ;  /* 0x000000080000780c */ /* 0x040fe20000764270 */
[-C--:B------:R-:W-:Y:S01]  /*4230*/  FMUL R51, R51, R58.reuse ;  /* 0x0000003a33337220 */ /* 0x080fe20000400000 */
[----:B------:R-:W-:Y:S01]  /*4240*/  ISETP.GT.AND P0, PT, R3, 0x21, PT ;  /* 0x000000210300780c */ /* 0x000fe20003f04270 */
[----:B------:R-:W-:Y:S01]  /*4250*/  @P5 STG.E.U16 desc[UR36][R4.64+0x32], R37 ;  /* 0x0000322504005986 */ /* 0x000fe2000c101524 */
        /* <DEDUP_REMOVED lines=10> */
[----:B------:R-:W-:-:S02]  /*4300*/  F2FP.BF16.F32.PACK_AB R41, RZ, R41 ;  /* 0x00000029ff29723e */ /* 0x000fc400000010ff */
[C---:B------:R-:W-:Y:S01]  /*4310*/  ISETP.GT.AND P1, PT, R0.reuse, 0x8, P1 ;  /* 0x000000080000780c */ /* 0x040fe20000f24270 */
[----:B------:R-:W-:Y:S01]  /*4320*/  @P3 STG.E.U16 desc[UR36][R6.64+0x32], R39 ;  /* 0x0000322706003986 */ /* 0x000fe2000c101524 */
[C---:B------:R-:W-:Y:S02]  /*4330*/  ISETP.GT.AND P2, PT, R0.reuse, 0x8, P0 ;  /* 0x000000080000780c */ /* 0x040fe40000744270 */
[C---:B------:R-:W-:Y:S01]  /*4340*/  ISETP.GT.AND P0, PT, R3.reuse, 0x29, PT ;  /* 0x000000290300780c */ /* 0x040fe20003f04270 */
[----:B------:R-:W-:Y:S01]  /*4350*/  @P4 STG.E.U16 desc[UR36][R4.64+0x40], R40 ;  /* 0x0000402804004986 */ /* 0x000fe2000c101524 */
[----:B------:R-:W-:Y:S02]  /*4360*/  ISETP.GT.AND P4, PT, R3, 0x28, PT ;  /* 0x000000280300780c */ /* 0x000fe40003f84270 */
[----:B------:R-:W-:Y:S01]  /*4370*/  F2FP.BF16.F32.PACK_AB R42, RZ, R42 ;  /* 0x0000002aff2a723e */ /* 0x000fe200000010ff */
[----:B------:R-:W-:Y:S01]  /*4380*/  @P5 STG.E.U16 desc[UR36][R4.64+0x42], R41 ;  /* 0x0000422904005986 */ /* 0x000fe2000c101524 */
[----:B------:R-:W-:-:S02]  /*4390*/  ISETP.GT.AND P5, PT, R0, RZ, P4 ;  /* 0x000000ff0000720c */ /* 0x000fc400027a4270 */
[C---:B------:R-:W-:Y:S01]  /*43a0*/  ISETP.GT.AND P3, PT, R0.reuse, RZ, P0 ;  /* 0x000000ff0000720c */ /* 0x040fe20000764270 */
[----:B------:R-:W-:Y:S01]  /*43b0*/  @P1 STG.E.U16 desc[UR36][R6.64+0x40], R42 ;  /* 0x0000402a06001986 */ /* 0x000fe2000c101524 */
[----:B------:R-:W-:Y:S02]  /*43c0*/  F2FP.BF16.F32.PACK_AB R43, RZ, R43 ;  /* 0x0000002bff2b723e */ /* 0x000fe400000010ff */
[----:B------:R-:W-:Y:S02]  /*43d0*/  F2FP.BF16.F32.PACK_AB R44, RZ, R44 ;  /* 0x0000002cff2c723e */ /* 0x000fe400000010ff */
[C---:B------:R-:W-:Y:S01]  /*43e0*/  ISETP.GT.AND P4, PT, R0.reuse, 0x8, P4 ;  /* 0x000000080000780c */ /* 0x040fe20002784270 */
[----:B------:R-:W-:Y:S01]  /*43f0*/  @P2 STG.E.U16 desc[UR36][R6.64+0x42], R43 ;  /* 0x0000422b06002986 */ /* 0x000fe2000c101524 */
[----:B------:R-:W-:Y:S02]  /*4400*/  F2FP.BF16.F32.PACK_AB R45, RZ, R45 ;  /* 0x0000002dff2d723e */ /* 0x000fe400000010ff */
[----:B------:R-:W-:Y:S01]  /*4410*/  ISETP.GT.AND P2, PT, R3, 0x31, PT ;  /* 0x000000310300780c */ /* 0x000fe20003f44270 */
[----:B------:R-:W-:Y:S01]  /*4420*/  @P5 STG.E.U16 desc[UR36][R4.64+0x50], R44 ;  /* 0x0000502c04005986 */ /* 0x000fe2000c101524 */
[----:B------:R-:W-:-:S02]  /*4430*/  ISETP.GT.AND P5, PT, R0, 0x8, P0 ;  /* 0x000000080000780c */ /* 0x000fc400007a4270 */
[C---:B------:R-:W-:Y:S01]  /*4440*/  ISETP.GT.AND P1, PT, R3.reuse, 0x38, PT ;  /* 0x000000380300780c */ /* 0x040fe20003f24270 */
[----:B------:R-:W-:Y:S01]  /*4450*/  @P3 STG.E.U16 desc[UR36][R4.64+0x52], R45 ;  /* 0x0000522d04003986 */ /* 0x000fe2000c101524 */
[C---:B------:R-:W-:Y:S02]  /*4460*/  ISETP.GT.AND P3, PT, R3.reuse, 0x30, PT ;  /* 0x000000300300780c */ /* 0x040fe40003f64270 */
[----:B------:R-:W-:Y:S01]  /*4470*/  ISETP.GT.AND P0, PT, R3, 0x39, PT ;  /* 0x000000390300780c */ /* 0x000fe20003f04270 */
[----:B------:R-:W-:Y:S01]  /*4480*/  @P4 IMAD.MOV.U32 R2, RZ, RZ, R6 ;  /* 0x000000ffff024224 */ /* 0x000fe200078e0006 */
[----:B------:R-:W-:Y:S01]  /*4490*/  F2FP.BF16.F32.PACK_AB R46, RZ, R46 ;  /* 0x0000002eff2e723e */ /* 0x000fe200000010ff */
[----:B------:R-:W-:Y:S01]  /*44a0*/  @P4 IMAD.MOV.U32 R3, RZ, RZ, R7 ;  /* 0x000000ffff034224 */ /* 0x000fe200078e0007 */
[----:B------:R-:W-:Y:S02]  /*44b0*/  F2FP.BF16.F32.PACK_AB R47, RZ, R47 ;  /* 0x0000002fff2f723e */ /* 0x000fe400000010ff */
[----:B------:R-:W-:-:S02]  /*44c0*/  F2FP.BF16.F32.PACK_AB R48, RZ, R48 ;  /* 0x00000030ff30723e */ /* 0x000fc400000010ff */
[----:B------:R1:W-:Y:S01]  /*44d0*/  @P4 STG.E.U16 desc[UR36][R2.64+0x50], R46 ;  /* 0x0000502e02004986 */ /* 0x0003e2000c101524 */
[C---:B------:R-:W-:Y:S02]  /*44e0*/  ISETP.GT.AND P4, PT, R0.reuse, RZ, P2 ;  /* 0x000000ff0000720c */ /* 0x040fe40001784270 */
[----:B------:R-:W-:Y:S02]  /*44f0*/  F2FP.BF16.F32.PACK_AB R49, RZ, R49 ;  /* 0x00000031ff31723e */ /* 0x000fe400000010ff */
[----:B------:R-:W-:Y:S02]  /*4500*/  ISETP.GT.AND P2, PT, R0, 0x8, P2 ;  /* 0x000000080000780c */ /* 0x000fe40001744270 */
[----:B------:R-:W-:Y:S02]  /*4510*/  F2FP.BF16.F32.PACK_AB R50, RZ, R50 ;  /* 0x00000032ff32723e */ /* 0x000fe400000010ff */
[----:B------:R-:W-:Y:S02]  /*4520*/  F2FP.BF16.F32.PACK_AB R51, RZ, R51 ;  /* 0x00000033ff33723e */ /* 0x000fe400000010ff */
[----:B------:R-:W-:Y:S01]  /*4530*/  F2FP.BF16.F32.PACK_AB R52, RZ, R52 ;  /* 0x00000034ff34723e */ /* 0x000fe200000010ff */
[----:B-1----:R-:W-:Y:S01]  /*4540*/  @P5 IMAD.MOV.U32 R2, RZ, RZ, R6 ;  /* 0x000000ffff025224 */ /* 0x002fe200078e0006 */
[----:B------:R-:W-:Y:S01]  /*4550*/  F2FP.BF16.F32.PACK_AB R53, RZ, R53 ;  /* 0x00000035ff35723e */ /* 0x000fe200000010ff */
[----:B------:R-:W-:Y:S01]  /*4560*/  @P5 IMAD.MOV.U32 R3, RZ, RZ, R7 ;  /* 0x000000ffff035224 */ /* 0x000fe200078e0007 */
[----:B------:R-:W-:-:S02]  /*4570*/  F2FP.BF16.F32.PACK_AB R54, RZ, R54 ;  /* 0x00000036ff36723e */ /* 0x000fc400000010ff */
[----:B------:R-:W-:Y:S02]  /*4580*/  F2FP.BF16.F32.PACK_AB R55, RZ, R55 ;  /* 0x00000037ff37723e */ /* 0x000fe400000010ff */
[----:B------:R1:W-:Y:S01]  /*4590*/  @P5 STG.E.U16 desc[UR36][R2.64+0x52], R47 ;  /* 0x0000522f02005986 */ /* 0x0003e2000c101524 */
[C---:B------:R-:W-:Y:S02]  /*45a0*/  ISETP.GT.AND P5, PT, R0.reuse, RZ, P3 ;  /* 0x000000ff0000720c */ /* 0x040fe40001fa4270 */
[----:B------:R-:W-:-:S11]  /*45b0*/  ISETP.GT.AND P3, PT, R0, 0x8, P3 ;  /* 0x000000080000780c */ /* 0x000fd60001f64270 */
[----:B-1----:R-:W-:Y:S02]  /*45c0*/  @P5 IMAD.MOV.U32 R2, RZ, RZ, R4 ;  /* 0x000000ffff025224 */ /* 0x002fe400078e0004 */
[----:B------:R-:W-:-:S05]  /*45d0*/  @P5 IMAD.MOV.U32 R3, RZ, RZ, R5 ;  /* 0x000000ffff035224 */ /* 0x000fca00078e0005 */
[----:B------:R1:W-:Y:S01]  /*45e0*/  @P5 STG.E.U16 desc[UR36][R2.64+0x60], R48 ;  /* 0x0000603002005986 */ /* 0x0003e2000c101524 */
[C---:B------:R-:W-:Y:S02]  /*45f0*/  ISETP.GT.AND P5, PT, R0.reuse, RZ, P0 ;  /* 0x000000ff0000720c */ /* 0x040fe400007a4270 */
[----:B------:R-:W-:Y:S01]  /*4600*/  ISETP.GT.AND P0, PT, R0, 0x8, P0 ;  /* 0x000000080000780c */ /* 0x000fe20000704270 */
[----:B-1----:R-:W-:Y:S02]  /*4610*/  @P4 IMAD.MOV.U32 R2, RZ, RZ, R4 ;  /* 0x000000ffff024224 */ /* 0x002fe400078e0004 */
[----:B------:R-:W-:-:S05]  /*4620*/  @P4 IMAD.MOV.U32 R3, RZ, RZ, R5 ;  /* 0x000000ffff034224 */ /* 0x000fca00078e0005 */
[----:B------:R1:W-:Y:S01]  /*4630*/  @P4 STG.E.U16 desc[UR36][R2.64+0x62], R49 ;  /* 0x0000623102004986 */ /* 0x0003e2000c101524 */
[C---:B------:R-:W-:Y:S02]  /*4640*/  ISETP.GT.AND P4, PT, R0.reuse, RZ, P1 ;  /* 0x000000ff0000720c */ /* 0x040fe40000f84270 */
[----:B------:R-:W-:Y:S01]  /*4650*/  ISETP.GT.AND P1, PT, R0, 0x8, P1 ;  /* 0x000000080000780c */ /* 0x000fe20000f24270 */
[----:B-1----:R-:W-:Y:S02]  /*4660*/  @P3 IMAD.MOV.U32 R2, RZ, RZ, R6 ;  /* 0x000000ffff023224 */ /* 0x002fe400078e0006 */
[----:B------:R-:W-:-:S05]  /*4670*/  @P3 IMAD.MOV.U32 R3, RZ, RZ, R7 ;  /* 0x000000ffff033224 */ /* 0x000fca00078e0007 */
[----:B------:R1:W-:Y:S02]  /*4680*/  @P3 STG.E.U16 desc[UR36][R2.64+0x60], R50 ;  /* 0x0000603202003986 */ /* 0x0003e4000c101524 */
[----:B-1----:R-:W-:Y:S02]  /*4690*/  @P2 IMAD.MOV.U32 R2, RZ, RZ, R6 ;  /* 0x000000ffff022224 */ /* 0x002fe400078e0006 */
[----:B------:R-:W-:-:S05]  /*46a0*/  @P2 IMAD.MOV.U32 R3, RZ, RZ, R7 ;  /* 0x000000ffff032224 */ /* 0x000fca00078e0007 */
[----:B------:R1:W-:Y:S02]  /*46b0*/  @P2 STG.E.U16 desc[UR36][R2.64+0x62], R51 ;  /* 0x0000623302002986 */ /* 0x0003e4000c101524 */
[----:B-1----:R-:W-:Y:S02]  /*46c0*/  @P4 IMAD.MOV.U32 R2, RZ, RZ, R4 ;  /* 0x000000ffff024224 */ /* 0x002fe400078e0004 */
[----:B------:R-:W-:-:S05]  /*46d0*/  @P4 IMAD.MOV.U32 R3, RZ, RZ, R5 ;  /* 0x000000ffff034224 */ /* 0x000fca00078e0005 */
[----:B------:R1:W-:Y:S04]  /*46e0*/  @P4 STG.E.U16 desc[UR36][R2.64+0x70], R52 ;  /* 0x0000703402004986 */ /* 0x0003e8000c101524 */
[----:B------:R2:W-:Y:S01]  /*46f0*/  @P5 STG.E.U16 desc[UR36][R4.64+0x72], R53 ;  /* 0x0000723504005986 */ /* 0x0005e2000c101524 */
[----:B-1----:R-:W-:Y:S02]  /*4700*/  @P1 IMAD.MOV.U32 R2, RZ, RZ, R6 ;  /* 0x000000ffff021224 */ /* 0x002fe400078e0006 */
[----:B------:R-:W-:-:S05]  /*4710*/  @P1 IMAD.MOV.U32 R3, RZ, RZ, R7 ;  /* 0x000000ffff031224 */ /* 0x000fca00078e0007 */
[----:B------:R2:W-:Y:S04]  /*4720*/  @P1 STG.E.U16 desc[UR36][R2.64+0x70], R54 ;  /* 0x0000703602001986 */ /* 0x0005e8000c101524 */
[----:B------:R2:W-:Y:S02]  /*4730*/  @P0 STG.E.U16 desc[UR36][R6.64+0x72], R55 ;  /* 0x0000723706000986 */ /* 0x0005e4000c101524 */
.L_x_101:
[----:B------:R-:W-:Y:S05]  /*4740*/  BSYNC B0 ;  /* 0x0000000000007941 */ /* 0x000fea0003800000 */
.L_x_39:
[----:B0-2---:R-:W2:Y:S01]  /*4750*/  LDL.64 R2, [R1] ;  /* 0x0000000001027983 */ /* 0x005ea20000100a00 */
[----:B------:R-:W-:Y:S01]  /*4760*/  ULDC.64 UR4, c[0x0][0x650] ;  /* 0x0001940000047ab9 */ /* 0x000fe20000000a00 */
[----:B------:R0:W-:Y:S01]  /*4770*/  SYNCS.ARRIVE.TRANS64.A1T0 RZ, [R66+UR47], RZ ;  /* 0x000000ff42ff79a7 */ /* 0x0001e2000810002f */
[----:B------:R-:W-:Y:S01]  /*4780*/  PRMT R0, RZ, 0x7610, R0 ;  /* 0x00007610ff007816 */ /* 0x000fe20000000000 */
[----:B-----5:R-:W-:Y:S02]  /*4790*/  IMAD.MOV.U32 R19, RZ, RZ, -0x1 ;  /* 0xffffffffff137424 */ /* 0x020fe400078e00ff */
[----:B------:R-:W-:Y:S01]  /*47a0*/  IMAD.MOV.U32 R22, RZ, RZ, -0x1 ;  /* 0xffffffffff167424 */ /* 0x000fe200078e00ff */
[----:B--2---:R-:W-:-:S04]  /*47b0*/  LEA R18, P0, R2, R18, 0x1 ;  /* 0x0000001202127211 */ /* 0x004fc800078008ff */
[----:B------:R-:W-:Y:S01]  /*47c0*/  LEA.HI.X R17, R2, R17, R23, 0x1, P0 ;  /* 0x0000001102117211 */ /* 0x000fe200000f0c17 */
[----:B------:R-:W-:Y:S01]  /*47d0*/  IMAD.MOV.U32 R2, RZ, RZ, -0x1 ;  /* 0xffffffffff027424 */ /* 0x000fe200078e00ff */
[----:B------:R-:W-:-:S04]  /*47e0*/  ISETP.GE.U32.AND P0, PT, R18, UR4, PT ;  /* 0x0000000412007c0c */ /* 0x000fc8000bf06070 */
[----:B------:R-:W-:-:S13]  /*47f0*/  ISETP.GE.U32.AND.EX P0, PT, R17, UR5, PT, P0 ;  /* 0x0000000511007c0c */ /* 0x000fda000bf06100 */
[----:B0-----:R-:W-:Y:S05]  /*4800*/  @P0 BRA `(.L_x_102) ;  /* 0x0000000400700947 */ /* 0x001fea0003800000 */
[----:B-1----:R-:W0:Y:S01]  /*4810*/  S2R R10, SR_CTAID.X ;  /* 0x00000000000a7919 */ /* 0x002e220000002500 */
[----:B---34-:R-:W1:Y:S01]  /*4820*/  LDC.64 R8, c[0x0][0x628] ;  /* 0x00018a00ff087b82 */ /* 0x018e620000000a00 */
[----:B------:R-:W-:Y:S01]  /*4830*/  ULDC UR4, c[0x0][0x150] ;  /* 0x0000540000047ab9 */ /* 0x000fe20000000800 */
[----:B------:R-:W-:Y:S01]  /*4840*/  IMAD.MOV.U32 R6, RZ, RZ, R18 ;  /* 0x000000ffff067224 */ /* 0x000fe200078e0012 */
[----:B------:R-:W2:Y:S01]  /*4850*/  S2R R20, SR_CTAID.Y ;  /* 0x0000000000147919 */ /* 0x000ea20000002600 */
[----:B------:R-:W-:-:S04]  /*4860*/  IMAD.MOV.U32 R7, RZ, RZ, R17 ;  /* 0x000000ffff077224 */ /* 0x000fc800078e0011 */
[----:B------:R-:W3:Y:S08]  /*4870*/  LDC R15, c[0x0][0x144] ;  /* 0x00005100ff0f7b82 */ /* 0x000ef00000000800 */
[----:B------:R-:W4:Y:S08]  /*4880*/  LDC R0, c[0x0][0x630] ;  /* 0x00018c00ff007b82 */ /* 0x000f300000000800 */
[----:B------:R-:W2:Y:S01]  /*4890*/  LDC.64 R12, c[0x0][0x620] ;  /* 0x00018800ff0c7b82 */ /* 0x000ea20000000a00 */
[----:B-1----:R-:W-:-:S04]  /*48a0*/  ISETP.NE.U32.AND P0, PT, R8, RZ, PT ;  /* 0x000000ff0800720c */ /* 0x002fc80003f05070 */
[----:B------:R-:W-:Y:S02]  /*48b0*/  ISETP.NE.AND.EX P0, PT, R9, RZ, PT, P0 ;  /* 0x000000ff0900720c */ /* 0x000fe40003f05300 */
[----:B0-----:R-:W-:-:S05]  /*48c0*/  I2FP.F32.U32 R2, R10 ;  /* 0x0000000a00027245 */ /* 0x001fca0000201000 */
[----:B------:R-:W-:-:S04]  /*48d0*/  FMUL R2, R2, UR4 ;  /* 0x0000000402027c20 */ /* 0x000fc80008400000 */
[----:B------:R0:W1:Y:S02]  /*48e0*/  F2I.U32.TRUNC.NTZ R14, R2 ;  /* 0x00000002000e7305 */ /* 0x000064000020f000 */
[----:B---34-:R-:W-:Y:S05]  /*48f0*/  @!P0 BRA `(.L_x_103) ;  /* 0x0000000000288947 */ /* 0x018fea0003800000 */
[----:B------:R-:W3:Y:S02]  /*4900*/  LDC R3, c[0x0][0x634] ;  /* 0x00018d00ff037b82 */ /* 0x000ee40000000800 */
[----:B---3--:R-:W-:-:S05]  /*4910*/  IADD3 R7, P0, R18, R3, RZ ;  /* 0x0000000312077210 */ /* 0x008fca0007f1e0ff */
[----:B------:R-:W-:-:S04]  /*4920*/  IMAD.X R11, RZ, RZ, R17, P0 ;  /* 0x000000ffff0b7224 */ /* 0x000fc800000e0611 */
[----:B0-----:R-:W-:-:S04]  /*4930*/  IMAD.WIDE.U32 R2, R11, R8, RZ ;  /* 0x000000080b027225 */ /* 0x001fc800078e00ff */
[----:B------:R-:W-:-:S04]  /*4940*/  IMAD.WIDE.U32 R4, P0, R7, R9, R2 ;  /* 0x0000000907047225 */ /* 0x000fc80007800002 */
[----:B------:R-:W-:-:S04]  /*4950*/  IMAD.WIDE.U32 R2, R7, R8, RZ ;  /* 0x0000000807027225 */ /* 0x000fc800078e00ff */
[----:B------:R-:W-:Y:S01]  /*4960*/  IMAD.X R7, RZ, RZ, RZ, P0 ;  /* 0x000000ffff077224 */ /* 0x000fe200000e06ff */
[----:B------:R-:W-:Y:S01]  /*4970*/  IADD3 RZ, P0, R3, R4, RZ ;  /* 0x0000000403ff7210 */ /* 0x000fe20007f1e0ff */
[----:B------:R-:W-:-:S04]  /*4980*/  IMAD.MOV.U32 R6, RZ, RZ, R5 ;  /* 0x000000ffff067224 */ /* 0x000fc800078e0005 */
[----:B------:R-:W-:-:S08]  /*4990*/  IMAD.WIDE.U32.X R6, R11, R9, R6, P0 ;  /* 0x000000090b067225 */ /* 0x000fd000000e0406 */
.L_x_103:
[----:B------:R-:W3:Y:S01]  /*49a0*/  LDC.64 R26, c[0x0][0x640] ;  /* 0x00019000ff1a7b82 */ /* 0x000ee20000000a00 */
[-C--:B------:R-:W-:Y:S01]  /*49b0*/  SHF.R.U64 R11, R6, R0.reuse, R7 ;  /* 0x00000000060b7219 */ /* 0x080fe20000001207 */
[----:B------:R-:W-:Y:S01]  /*49c0*/  IMAD.MOV.U32 R19, RZ, RZ, R17 ;  /* 0x000000ffff137224 */ /* 0x000fe200078e0011 */
[----:B------:R-:W-:Y:S01]  /*49d0*/  SHF.R.U32.HI R0, RZ, R0, R7 ;  /* 0x00000000ff007219 */ /* 0x000fe20000011607 */
[----:B-1----:R-:W-:Y:S01]  /*49e0*/  IMAD.MOV R14, RZ, RZ, -R14 ;  /* 0x000000ffff0e7224 */ /* 0x002fe200078e0a0e */
[----:B------:R-:W-:Y:S01]  /*49f0*/  IADD3 R5, P0, RZ, -R11, RZ ;  /* 0x8000000bff057210 */ /* 0x000fe20007f1e0ff */
[----:B------:R-:W-:Y:S01]  /*4a00*/  ULDC UR4, c[0x0][0x154] ;  /* 0x0000550000047ab9 */ /* 0x000fe20000000800 */
[----:B------:R-:W-:Y:S01]  /*4a10*/  IMAD.MOV.U32 R7, RZ, RZ, 0x1 ;  /* 0x00000001ff077424 */ /* 0x000fe200078e00ff */
[----:B------:R-:W1:Y:S01]  /*4a20*/  LDC R4, c[0x0][0x618] ;  /* 0x00018600ff047b82 */ /* 0x000e620000000800 */
[----:B------:R-:W-:Y:S02]  /*4a30*/  IMAD R22, R15, R14, R10 ;  /* 0x0000000e0f167224 */ /* 0x000fe400078e020a */
[----:B------:R-:W-:-:S04]  /*4a40*/  IMAD.X R3, RZ, RZ, ~R0, P0 ;  /* 0x000000ffff037224 */ /* 0x000fc800000e0e00 */
[-C--:B--2---:R-:W-:Y:S01]  /*4a50*/  IMAD R0, R3, R12.reuse, RZ ;  /* 0x0000000c03007224 */ /* 0x084fe200078e02ff */
[----:B------:R-:W2:Y:S01]  /*4a60*/  LDC R6, c[0x0][0x608] ;  /* 0x00018200ff067b82 */ /* 0x000ea20000000800 */
[----:B0-----:R-:W-:-:S04]  /*4a70*/  IMAD.WIDE.U32 R2, R5, R12, R18 ;  /* 0x0000000c05027225 */ /* 0x001fc800078e0012 */
[----:B------:R-:W-:Y:S01]  /*4a80*/  IMAD R5, R5, R13, R0 ;  /* 0x0000000d05057224 */ /* 0x000fe200078e0200 */
[----:B------:R-:W-:Y:S02]  /*4a90*/  I2FP.F32.U32 R0, R20 ;  /* 0x0000001400007245 */ /* 0x000fe40000201000 */
[----:B------:R-:W0:Y:S01]  /*4aa0*/  LDC R24, c[0x0][0x658] ;  /* 0x00019600ff187b82 */ /* 0x000e220000000800 */
[----:B------:R-:W-:Y:S01]  /*4ab0*/  IMAD.IADD R3, R3, 0x1, R5 ;  /* 0x0000000103037824 */ /* 0x000fe200078e0205 */
[----:B---3--:R-:W-:Y:S01]  /*4ac0*/  ISETP.NE.U32.AND P0, PT, R26, RZ, PT ;  /* 0x000000ff1a00720c */ /* 0x008fe20003f05070 */
[----:B------:R-:W-:Y:S01]  /*4ad0*/  FMUL R0, R0, UR4 ;  /* 0x0000000400007c20 */ /* 0x000fe20008400000 */
[----:B------:R-:W-:Y:S02]  /*4ae0*/  IMAD.MOV.U32 R5, RZ, RZ, -0x1 ;  /* 0xffffffffff057424 */ /* 0x000fe400078e00ff */
[----:B------:R-:W-:Y:S01]  /*4af0*/  ISETP.NE.AND.EX P0, PT, R27, RZ, PT, P0 ;  /* 0x000000ff1b00720c */ /* 0x000fe20003f05300 */
[----:B------:R3:W4:Y:S01]  /*4b00*/  F2I.U32.TRUNC.NTZ R12, R0 ;  /* 0x00000000000c7305 */ /* 0x000722000020f000 */
[----:B------:R-:W3:Y:S01]  /*4b10*/  LDC R15, c[0x0][0x148] ;  /* 0x00005200ff0f7b82 */ /* 0x000ee20000000800 */
[----:B-1----:R-:W-:-:S02]  /*4b20*/  SHF.R.U64 R10, R2, R4, R3 ;  /* 0x00000004020a7219 */ /* 0x002fc40000001203 */
[----:B------:R-:W-:-:S05]  /*4b30*/  SHF.R.U32.HI R3, RZ, R4, R3 ;  /* 0x00000004ff037219 */ /* 0x000fca0000011603 */
[----:B------:R-:W1:Y:S01]  /*4b40*/  LDC R14, c[0x0][0x600] ;  /* 0x00018000ff0e7b82 */ /* 0x000e620000000800 */
[-CC-:B--2---:R-:W-:Y:S02]  /*4b50*/  SHF.R.U64 R8, R10, R6.reuse, R3.reuse ;  /* 0x000000060a087219 */ /* 0x184fe40000001203 */
[----:B------:R-:W-:-:S05]  /*4b60*/  SHF.R.U32.HI R3, RZ, R6, R3 ;  /* 0x00000006ff037219 */ /* 0x000fca0000011603 */
[----:B------:R-:W2:Y:S01]  /*4b70*/  LDC R21, c[0x0][0x648] ;  /* 0x00019200ff157b82 */ /* 0x000ea20000000800 */
[-CC-:B0-----:R-:W-:Y:S02]  /*4b80*/  SHF.R.U64 R13, R8, R24.reuse, R3.reuse ;  /* 0x00000018080d7219 */ /* 0x181fe40000001203 */
[-C--:B------:R-:W-:Y:S02]  /*4b90*/  SHF.L.U32 R5, R5, R24.reuse, RZ ;  /* 0x0000001805057219 */ /* 0x080fe400000006ff */
[-C--:B------:R-:W-:Y:S01]  /*4ba0*/  SHF.R.U32.HI R3, RZ, R24.reuse, R3 ;  /* 0x00000018ff037219 */ /* 0x080fe20000011603 */
[----:B------:R-:W-:Y:S01]  /*4bb0*/  IMAD.MOV.U32 R2, RZ, RZ, R13 ;  /* 0x000000ffff027224 */ /* 0x000fe200078e000d */
[----:B------:R-:W-:Y:S01]  /*4bc0*/  SHF.L.U32 R24, R7, R24, RZ ;  /* 0x0000001807187219 */ /* 0x000fe200000006ff */
[----:B------:R-:W0:Y:S01]  /*4bd0*/  LDC R25, c[0x0][0x638] ;  /* 0x00018e00ff197b82 */ /* 0x000e220000000800 */
[----:B------:R-:W-:-:S07]  /*4be0*/  LOP3.LUT R19, RZ, R5, RZ, 0x33, !PT ;  /* 0x00000005ff137212 */ /* 0x000fce00078e33ff */
[----:B------:R-:W0:Y:S01]  /*4bf0*/  LDC R28, c[0x0][0x610] ;  /* 0x00018400ff1c7b82 */ /* 0x000e220000000800 */
[----:B----4-:R-:W-:Y:S05]  /*4c00*/  @!P0 BRA `(.L_x_104) ;  /* 0x0000000000288947 */ /* 0x010fea0003800000 */
[----:B---3--:R-:W3:Y:S02]  /*4c10*/  LDC R0, c[0x0][0x64c] ;  /* 0x00019300ff007b82 */ /* 0x008ee40000000800 */
[----:B---3--:R-:W-:-:S05]  /*4c20*/  IADD3 R7, P0, R13, R0, RZ ;  /* 0x000000000d077210 */ /* 0x008fca0007f1e0ff */
        /* <DEDUP_REMOVED lines=8> */
.L_x_104:
[----:B------:R-:W4:Y:S01]  /*4cb0*/  LDC R4, c[0x0][0x65c] ;  /* 0x00019700ff047b82 */ /* 0x000f220000000800 */
[----:B--23--:R-:W-:Y:S01]  /*4cc0*/  SHF.R.U64 R0, R2, R21, R3 ;  /* 0x0000001502007219 */ /* 0x00cfe20000001203 */
[----:B-1----:R-:W-:Y:S01]  /*4cd0*/  VIADD R3, R14, 0xffffffff ;  /* 0xffffffff0e037836 */ /* 0x002fe20000000000 */
[----:B------:R-:W-:Y:S01]  /*4ce0*/  LOP3.LUT R19, R8, R19, RZ, 0xc0, !PT ;  /* 0x0000001308137212 */ /* 0x000fe200078ec0ff */
[----:B------:R-:W-:Y:S02]  /*4cf0*/  IMAD.MOV R12, RZ, RZ, -R12 ;  /* 0x000000ffff0c7224 */ /* 0x000fe400078e0a0c */
[----:B------:R-:W-:Y:S01]  /*4d00*/  IMAD.MOV R2, RZ, RZ, -R0 ;  /* 0x000000ffff027224 */ /* 0x000fe200078e0a00 */
[----:B------:R-:W-:Y:S01]  /*4d10*/  LOP3.LUT R3, R10, R3, RZ, 0xc0, !PT ;  /* 0x000000030a037212 */ /* 0x000fe200078ec0ff */
[----:B------:R-:W-:Y:S02]  /*4d20*/  IMAD R19, R24, R0, R19 ;  /* 0x0000000018137224 */ /* 0x000fe400078e0213 */
[----:B0-----:R-:W-:-:S04]  /*4d30*/  IMAD R0, R2, R25, R13 ;  /* 0x0000001902007224 */ /* 0x001fc800078e020d */
[----:B------:R-:W-:Y:S01]  /*4d40*/  IMAD R2, R0, R14, R3 ;  /* 0x0000000e00027224 */ /* 0x000fe200078e0203 */
[----:B----4-:R-:W-:Y:S01]  /*4d50*/  ISETP.NE.AND P0, PT, R4, 0x1, PT ;  /* 0x000000010400780c */ /* 0x010fe20003f05270 */
[----:B------:R-:W-:-:S05]  /*4d60*/  IMAD.MOV.U32 R4, RZ, RZ, 0x1 ;  /* 0x00000001ff047424 */ /* 0x000fca00078e00ff */
[----:B------:R-:W-:-:S07]  /*4d70*/  PRMT R0, R4, 0x7610, R0 ;  /* 0x0000761004007816 */ /* 0x000fce0000000000 */
[----:B------:R-:W-:-:S04]  /*4d80*/  @P0 IMAD R22, R15, R12, R20 ;  /* 0x0000000c0f160224 */ /* 0x000fc800078e0214 */
[----:B------:R-:W-:-:S05]  /*4d90*/  IMAD R19, R19, R28, R22 ;  /* 0x0000001c13137224 */ /* 0x000fca00078e0216 */
[----:B------:R-:W-:Y:S02]  /*4da0*/  SEL R22, R2, R19, !P0 ;  /* 0x0000001302167207 */ /* 0x000fe40004000000 */
[----:B------:R-:W-:Y:S01]  /*4db0*/  SEL R19, R19, R2, !P0 ;  /* 0x0000000213137207 */ /* 0x000fe20004000000 */
[----:B------:R-:W-:-:S07]  /*4dc0*/  IMAD.MOV.U32 R2, RZ, RZ, R11 ;  /* 0x000000ffff027224 */ /* 0x000fce00078e000b */
.L_x_102:
[----:B------:R-:W-:Y:S02]  /*4dd0*/  LOP3.LUT P0, RZ, R0, 0xff, RZ, 0xc0, !PT ;  /* 0x000000ff00ff7812 */ /* 0x000fe4000780c0ff */
[----:B------:R-:W-:-:S11]  /*4de0*/  LOP3.LUT R73, R73, 0x1, RZ, 0x3c, !PT ;  /* 0x0000000149497812 */ /* 0x000fd600078e3cff */
[----:B------:R-:W-:Y:S05]  /*4df0*/  @P0 BRA `(.L_x_105) ;  /* 0xffffffc800a40947 */ /* 0x000fea000383ffff */
[----:B------:R-:W-:Y:S05]  /*4e00*/  EXIT ;  /* 0x000000000000794d */ /* 0x000fea0003800000 */
.L_x_18:
[----:B------:R-:W-:-:S08]  /*4e10*/  ISETP.NE.AND P0, PT, R5, RZ, PT ;  /* 0x000000ff0500720c */ /* 0x000fd00003f05270 */
[----:B0-----:R-:W0:-:S00]  /*4e20*/  USETMAXREG.DEALLOC.CTAPOOL 0x28 ;  /* 0x00000028000079c8 */ /* 0x001e0000080e0500 */
[----:B------:R-:W-:Y:S05]  /*4e30*/  @P0 EXIT ;  /* 0x000000000000094d */ /* 0x000fea0003800000 */
[----:B0-----:R-:W-:Y:S01]  /*4e40*/  LOP3.LUT P0, RZ, R8, 0xff, RZ, 0xc0, !PT ;  /* 0x000000ff08ff7812 */ /* 0x001fe2000780c0ff */
[----:B------:R-:W-:Y:S02]  /*4e50*/  IMAD.MOV.U32 R0, RZ, RZ, 0x1 ;  /* 0x00000001ff007424 */ /* 0x000fe400078e00ff */
[----:B------:R-:W-:-:S10]  /*4e60*/  IMAD.MOV.U32 R8, RZ, RZ, RZ ;  /* 0x000000ffff087224 */ /* 0x000fd400078e00ff */
[----:B------:R-:W-:Y:S05]  /*4e70*/  @!P0 BRA `(.L_x_106) ;  /* 0x0000000c00408947 */ /* 0x000fea0003800000 */
[----:B------:R-:W0:Y:S01]  /*4e80*/  S2R R7, SR_CgaCtaId ;  /* 0x0000000000077919 */ /* 0x000e220000008800 */
[----:B------:R-:W-:Y:S01]  /*4e90*/  LOP3.LUT P0, RZ, R4, 0x1f, RZ, 0xc0, !PT ;  /* 0x0000001f04ff7812 */ /* 0x000fe2000780c0ff */
[----:B------:R-:W-:Y:S01]  /*4ea0*/  ULDC UR5, c[0x0][0x658] ;  /* 0x0001960000057ab9 */ /* 0x000fe20000000800 */
[----:B------:R-:W-:Y:S01]  /*4eb0*/  UMOV UR6, 0xffffffff ;  /* 0xffffffff00067882 */ /* 0x000fe20000000000 */
[----:B------:R-:W-:Y:S01]  /*4ec0*/  BSSY B0, `(.L_x_106) ;  /* 0x00000cb000007945 */ /* 0x000fe20003800000 */
[----:B------:R-:W-:Y:S01]  /*4ed0*/  USHF.L.U32 UR6, UR6, UR5, URZ ;  /* 0x0000000506067299 */ /* 0x000fe2000800063f */
[C---:B------:R-:W-:Y:S01]  /*4ee0*/  ISETP.NE.AND P2, PT, R3.reuse, RZ, PT ;  /* 0x000000ff0300720c */ /* 0x040fe20003f45270 */
[----:B------:R-:W-:Y:S01]  /*4ef0*/  IMAD.MOV.U32 R9, RZ, RZ, 0x1 ;  /* 0x00000001ff097424 */ /* 0x000fe200078e00ff */
[----:B------:R-:W-:Y:S01]  /*4f00*/  ISETP.NE.OR P0, PT, R3, RZ, !P0 ;  /* 0x000000ff0300720c */ /* 0x000fe20004705670 */
[----:B------:R-:W-:Y:S01]  /*4f10*/  IMAD.MOV.U32 R0, RZ, RZ, 0x1 ;  /* 0x00000001ff007424 */ /* 0x000fe200078e00ff */
[----:B------:R-:W-:Y:S01]  /*4f20*/  LOP3.LUT R6, R16, 0x2, RZ, 0xfc, !PT ;  /* 0x0000000210067812 */ /* 0x000fe200078efcff */
[----:B------:R-:W-:Y:S01]  /*4f30*/  IMAD.MOV.U32 R8, RZ, RZ, RZ ;  /* 0x000000ffff087224 */ /* 0x000fe200078e00ff */
[----:B------:R-:W-:Y:S01]  /*4f40*/  ULDC UR4, c[0x0][0x600] ;  /* 0x0001800000047ab9 */ /* 0x000fe20000000800 */
[----:B------:R-:W-:Y:S01]  /*4f50*/  UMOV UR7, 0x1 ;  /* 0x0000000100077882 */ /* 0x000fe20000000000 */
[----:B------:R-:W-:-:S02]  /*4f60*/  UIADD3 UR19, UR40, 0x1, URZ ;  /* 0x0000000128137890 */ /* 0x000fc4000fffe03f */
[----:B------:R-:W-:Y:S02]  /*4f70*/  UIADD3 UR15, UR4, -0x1, URZ ;  /* 0xffffffff040f7890 */ /* 0x000fe4000fffe03f */
[----:B------:R-:W-:Y:S02]  /*4f80*/  USHF.L.U32 UR17, UR7, UR5, URZ ;  /* 0x0000000507117299 */ /* 0x000fe4000800063f */
[----:B------:R-:W-:Y:S01]  /*4f90*/  ULOP3.LUT UR16, URZ, UR6, URZ, 0x33, !UPT ;  /* 0x000000063f107292 */ /* 0x000fe2000f8e333f */
[----:B------:R-:W-:Y:S01]  /*4fa0*/  ULDC.64 UR20, c[0x0][0x198] ;  /* 0x0000660000147ab9 */ /* 0x000fe20000000a00 */
[C---:B0-----:R-:W-:Y:S02]  /*4fb0*/  IMAD.SHL.U32 R10, R7.reuse, 0x20, RZ ;  /* 0x00000020070a7824 */ /* 0x041fe400078e00ff */
[----:B------:R-:W-:-:S03]  /*4fc0*/  IMAD.SHL.U32 R7, R7, 0x800, RZ ;  /* 0x0000080007077824 */ /* 0x000fc600078e00ff */
[----:B------:R-:W-:Y:S02]  /*4fd0*/  LOP3.LUT R10, R10, 0x20, RZ, 0xc0, !PT ;  /* 0x000000200a0a7812 */ /* 0x000fe400078ec0ff */
[----:B------:R-:W-:-:S07]  /*4fe0*/  LOP3.LUT R7, R7, 0x800, RZ, 0xc0, !PT ;  /* 0x0000080007077812 */ /* 0x000fce00078ec0ff */
.L_x_118:
[----:B------:R-:W-:-:S03]  /*4ff0*/  UMOV UR4, 0xffffffff ;  /* 0xffffffff00047882 */ /* 0x000fc60000000000 */
[----:B------:R-:W-:Y:S05]  /*5000*/  BRA.DIV UR4, `(.L_x_107) ;  /* 0x0000001604587947 */ /* 0x000fea000b800000 */
[----:B------:R-:W-:-:S13]  /*5010*/  ELECT P6, URZ, PT ;  /* 0x00000000003f782f */ /* 0x000fda00038c0000 */
.L_x_141:
[----:B------:R-:W0:Y:S01]  /*5020*/  LDC R3, c[0x0][0x28c] ;  /* 0x0000a300ff037b82 */ /* 0x000e220000000800 */
[----:B------:R-:W-:Y:S01]  /*5030*/  BSSY B1, `(.L_x_108) ;  /* 0x0000039000017945 */ /* 0x000fe20003800000 */
[----:B0-----:R-:W-:-:S13]  /*5040*/  ISETP.LT.OR P6, PT, R3, 0x1, !P6 ;  /* 0x000000010300780c */ /* 0x001fda00077c1670 */
[----:B------:R-:W-:Y:S05]  /*5050*/  @P6 BRA `(.L_x_109) ;  /* 0x0000000000d86947 */ /* 0x000fea0003800000 */
[----:B------:R-:W-:Y:S02]  /*5060*/  IMAD R22, R22, 0x40, R10 ;  /* 0x0000004016167824 */ /* 0x000fe400078e020a */
[----:B------:R-:W-:Y:S02]  /*5070*/  IMAD.SHL.U32 R19, R19, 0x40, RZ ;  /* 0x0000004013137824 */ /* 0x000fe400078e00ff */
[----:B------:R-:W-:Y:S02]  /*5080*/  IMAD.MOV.U32 R14, RZ, RZ, RZ ;  /* 0x000000ffff0e7224 */ /* 0x000fe400078e00ff */
[----:B------:R-:W-:Y:S02]  /*5090*/  IMAD.U32 R15, RZ, RZ, UR19 ;  /* 0x00000013ff0f7e24 */ /* 0x000fe4000f8e00ff */
[----:B------:R-:W-:Y:S02]  /*50a0*/  IMAD.MOV.U32 R3, RZ, RZ, R0 ;  /* 0x000000ffff037224 */ /* 0x000fe400078e0000 */
[----:B------:R-:W-:-:S07]  /*50b0*/  IMAD.MOV.U32 R4, RZ, RZ, R8 ;  /* 0x000000ffff047224 */ /* 0x000fce00078e0008 */
.L_x_113:
[----:B------:R-:W0:Y:S01]  /*50c0*/  S2R R12, SR_CgaCtaId ;  /* 0x00000000000c7919 */ /* 0x000e220000008800 */
[----:B------:R-:W-:Y:S01]  /*50d0*/  MOV R5, 0x400 ;  /* 0x0000040000057802 */ /* 0x000fe20000000f00 */
[----:B------:R-:W1:Y:S03]  /*50e0*/  @!P2 LDC R11, c[0x0][0x500] ;  /* 0x00014000ff0bab82 */ /* 0x000e660000000800 */
[----:B0-----:R-:W-:Y:S02]  /*50f0*/  LEA R13, R12, R5, 0x18 ;  /* 0x000000050c0d7211 */ /* 0x001fe400078ec0ff */
[----:B------:R-:W-:-:S03]  /*5100*/  SHF.L.U32 R5, R3, 0x1f, RZ ;  /* 0x0000001f03057819 */ /* 0x000fc600000006ff */
[----:B------:R-:W-:-:S04]  /*5110*/  IMAD R12, R4, 0x8, R13 ;  /* 0x00000008040c7824 */ /* 0x000fc800078e020d */
[----:B------:R-:W0:Y:S02]  /*5120*/  SYNCS.PHASECHK.TRANS64.TRYWAIT P1, [R12+URZ+0x70], R5 ;  /* 0x000070050c0075a7 */ /* 0x000e24000802017f */
[----:B01----:R-:W-:Y:S05]  /*5130*/  @!P1 BRA `(.L_x_110) ;  /* 0x00000014002c9947 */ /* 0x003fea0003800000 */
.L_x_142:
[----:B0-----:R-:W-:Y:S01]  /*5140*/  PRMT R5, R6, 0x9910, RZ ;  /* 0x0000991006057816 */ /* 0x001fe200000000ff */
[----:B------:R0:W-:Y:S03]  /*5150*/  @!P2 SYNCS.ARRIVE.TRANS64 RZ, [R12+URZ], R11 ;  /* 0x0000000b0cffa9a7 */ /* 0x0001e6000800003f */
[----:B------:R-:W-:-:S13]  /*5160*/  ISETP.NE.AND P1, PT, R5, 0x2, PT ;  /* 0x000000020500780c */ /* 0x000fda0003f25270 */
[----:B0-----:R-:W-:Y:S05]  /*5170*/  @P1 BRA `(.L_x_111) ;  /* 0x0000000000041947 */ /* 0x001fea0003800000 */
[----:B------:R-:W-:Y:S01]  /*5180*/  BPT.TRAP 0x1 ;  /* 0x000000040000795c */ /* 0x000fe20000300000 */
.L_x_111:
[----:B------:R-:W-:Y:S05]  /*5190*/  @P0 BRA `(.L_x_112) ;  /* 0x0000000000040947 */ /* 0x000fea0003800000 */
[----:B------:R-:W-:Y:S01]  /*51a0*/  BPT.TRAP 0x1 ;  /* 0x000000040000795c */ /* 0x000fe20000300000 */
.L_x_112:
[----:B------:R-:W-:Y:S01]  /*51b0*/  IMAD R5, R4, 0x1000, R7 ;  /* 0x0000100004057824 */ /* 0x000fe200078e0207 */
[----:B------:R-:W-:Y:S01]  /*51c0*/  R2UR UR9, R12 ;  /* 0x000000000c0972ca */ /* 0x000fe200000e0000 */
[C-C-:B------:R-:W-:Y:S01]  /*51d0*/  IMAD R11, R4.reuse, 0x2000, R13.reuse ;  /* 0x00002000040b7824 */ /* 0x140fe200078e020d */
[----:B------:R-:W-:Y:S01]  /*51e0*/  UIADD3 UR4, UP0, UR20, 0xf0, URZ ;  /* 0x000000f014047890 */ /* 0x000fe2000ff1e03f */
[----:B------:R-:W-:Y:S01]  /*51f0*/  IMAD R5, R5, 0x2, R13 ;  /* 0x0000000205057824 */ /* 0x000fe200078e020d */
[----:B------:R-:W-:Y:S01]  /*5200*/  R2UR UR11, R19 ;  /* 0x00000000130b72ca */ /* 0x000fe200000e0000 */
[----:B------:R-:W-:Y:S01]  /*5210*/  VIADD R15, R15, 0xffffffff ;  /* 0xffffffff0f0f7836 */ /* 0x000fe20000000000 */
[----:B------:R-:W-:Y:S01]  /*5220*/  R2UR UR5, R11 ;  /* 0x000000000b0572ca */ /* 0x000fe200000e0000 */
[----:B------:R-:W-:Y:S01]  /*5230*/  UIADD3 UR22, UP1, UR20, 0x1f0, URZ ;  /* 0x000001f014167890 */ /* 0x000fe2000ff3e03f */
[----:B------:R-:W-:Y:S01]  /*5240*/  R2UR UR8, R5 ;  /* 0x00000000050872ca */ /* 0x000fe200000e0000 */
[----:B------:R-:W-:Y:S01]  /*5250*/  VIADD R4, R4, 0x1 ;  /* 0x0000000104047836 */ /* 0x000fe20000000000 */
[----:B------:R-:W-:Y:S01]  /*5260*/  R2UR UR10, R14 ;  /* 0x000000000e0a72ca */ /* 0x000fe200000e0000 */
[----:B------:R-:W-:Y:S01]  /*5270*/  UIADD3.X UR23, URZ, UR21, URZ, UP1, !UPT ;  /* 0x000000153f177290 */ /* 0x000fe20008ffe43f */
[----:B------:R-:W-:Y:S01]  /*5280*/  R2UR UR12, R2 ;  /* 0x00000000020c72ca */ /* 0x000fe200000e0000 */
[----:B------:R-:W-:Y:S01]  /*5290*/  UMOV UR6, 0x0 ;  /* 0x0000000000067882 */ /* 0x000fe20000000000 */
[----:B------:R-:W-:Y:S01]  /*52a0*/  R2UR UR18, R22 ;  /* 0x00000000161272ca */ /* 0x000fe200000e0000 */
[----:B------:R-:W-:Y:S01]  /*52b0*/  UMOV UR7, 0x10000000 ;  /* 0x1000000000077882 */ /* 0x000fe20000000000 */
[----:B------:R-:W-:Y:S01]  /*52c0*/  ISETP.GT.AND P3, PT, R15, 0x1, PT ;  /* 0x000000010f00780c */ /* 0x000fe20003f64270 */
[----:B------:R-:W-:Y:S01]  /*52d0*/  UMOV UR24, 0x30000 ;  /* 0x0003000000187882 */ /* 0x000fe20000000000 */
[----:B------:R-:W-:Y:S01]  /*52e0*/  ISETP.NE.AND P1, PT, R4, 0xe, PT ;  /* 0x0000000e0400780c */ /* 0x000fe20003f25270 */
[----:B------:R-:W-:Y:S01]  /*52f0*/  UIADD3 UR13, UR5, 0x200, URZ ;  /* 0x00000200050d7890 */ /* 0x000fe2000fffe03f */
[----:B------:R-:W-:Y:S01]  /*5300*/  VIADD R14, R14, 0x40 ;  /* 0x000000400e0e7836 */ /* 0x000fe20000000000 */
[----:B------:R-:W-:Y:S01]  /*5310*/  UIADD3.X UR5, URZ, UR21, URZ, UP0, !UPT ;  /* 0x000000153f057290 */ /* 0x000fe200087fe43f */
[----:B------:R-:W-:Y:S01]  /*5320*/  SEL R12, RZ, 0x1, P1 ;  /* 0x00000001ff0c7807 */ /* 0x000fe20000800000 */
[----:B------:R-:W-:Y:S01]  /*5330*/  UIADD3 UR14, UR8, 0x1c200, URZ ;  /* 0x0001c200080e7890 */ /* 0x000fe2000fffe03f */
[----:B------:R-:W-:-:S02]  /*5340*/  SEL R4, R4, RZ, P1 ;  /* 0x000000ff04047207 */ /* 0x000fc40000800000 */
[----:B------:R-:W-:Y:S01]  /*5350*/  UMOV UR8, UR13 ;  /* 0x0000000d00087c82 */ /* 0x000fe20008000000 */
[----:B------:R-:W-:-:S03]  /*5360*/  LOP3.LUT R3, R3, R12, RZ, 0x3c, !PT ;  /* 0x0000000c03037212 */ /* 0x000fc600078e3cff */
[----:B------:R0:W-:Y:S02]  /*5370*/  UTMALDG.3D [UR8], [UR4], desc[UR6] ;  /* 0x00000608040075b4 */ /* 0x0001e40008011000 */
[----:B0-----:R-:W-:Y:S01]  /*5380*/  UMOV UR8, UR14 ;  /* 0x0000000e00087c82 */ /* 0x001fe20008000000 */
[----:B------:R-:W-:Y:S02]  /*5390*/  UMOV UR11, UR18 ;  /* 0x00000012000b7c82 */ /* 0x000fe40008000000 */
[----:B------:R0:W-:Y:S02]  /*53a0*/  UTMALDG.3D.MULTICAST [UR8], [UR22], UR24, desc[UR6] ;  /* 0x00000608160073b4 */ /* 0x0001e40008011818 */
[----:B0-----:R-:W-:Y:S05]  /*53b0*/  @P3 BRA `(.L_x_113) ;  /* 0xfffffffc00403947 */ /* 0x001fea000383ffff */
.L_x_109:
[----:B------:R-:W-:Y:S05]  /*53c0*/  BSYNC B1 ;  /* 0x0000000000017941 */ /* 0x000fea0003800000 */
.L_x_108:
[----:B------:R-:W2:Y:S01]  /*53d0*/  LDL.64 R12, [R1] ;  /* 0x00000000010c7983 */ /* 0x000ea20000100a00 */
[----:B------:R-:W-:Y:S01]  /*53e0*/  LOP3.LUT P4, RZ, R9, 0xff, RZ, 0xc0, !PT ;  /* 0x000000ff09ff7812 */ /* 0x000fe2000788c0ff */
[----:B------:R-:W-:Y:S01]  /*53f0*/  VIADD R8, R8, UR40 ;  /* 0x0000002808087c36 */ /* 0x000fe20008000000 */
[----:B------:R-:W-:Y:S01]  /*5400*/  ULDC.64 UR4, c[0x0][0x650] ;  /* 0x0001940000047ab9 */ /* 0x000fe20000000a00 */
[----:B------:R-:W-:Y:S01]  /*5410*/  IMAD.U32 R5, RZ, RZ, UR40 ;  /* 0x00000028ff057e24 */ /* 0x000fe2000f8e00ff */
[----:B------:R-:W-:Y:S01]  /*5420*/  UISETP.GE.U32.AND UP0, UPT, UR40, 0xe, UPT ;  /* 0x0000000e2800788c */ /* 0x000fe2000bf06070 */
[----:B------:R-:W-:Y:S01]  /*5430*/  BSSY B1, `(.L_x_114) ;  /* 0x0000071000017945 */ /* 0x000fe20003800000 */
[----:B------:R-:W-:Y:S01]  /*5440*/  SHF.R.U32.HI R2, RZ, 0x1, R8 ;  /* 0x00000001ff027819 */ /* 0x000fe20000011608 */
[----:B------:R-:W-:Y:S01]  /*5450*/  IMAD.MOV.U32 R19, RZ, RZ, -0x1 ;  /* 0xffffffffff137424 */ /* 0x000fe200078e00ff */
[----:B------:R-:W-:Y:S01]  /*5460*/  ISETP.GT.U32.AND P1, PT, R8, 0xd, PT ;  /* 0x0000000d0800780c */ /* 0x000fe20003f24070 */
[----:B------:R-:W-:Y:S01]  /*5470*/  IMAD.MOV.U32 R22, RZ, RZ, -0x1 ;  /* 0xffffffffff167424 */ /* 0x000fe200078e00ff */
[----:B------:R-:W-:-:S02]  /*5480*/  PLOP3.LUT P3, PT, PT, PT, UP0, 0x80, 0x0 ;  /* 0x000000000000781c */ /* 0x000fc40003f6f008 */
[----:B------:R-:W-:Y:S01]  /*5490*/  ISETP.LT.U32.AND P1, PT, R5, 0xe, P1 ;  /* 0x0000000e0500780c */ /* 0x000fe20000f21070 */
[----:B------:R-:W0:Y:S01]  /*54a0*/  @P4 S2R R4, SR_CgaCtaId ;  /* 0x0000000000044919 */ /* 0x000e220000008800 */
[----:B------:R-:W-:Y:S02]  /*54b0*/  @P4 MOV R3, 0x400 ;  /* 0x0000040000034802 */ /* 0x000fe40000000f00 */
[----:B------:R-:W-:Y:S02]  /*54c0*/  PRMT R9, RZ, 0x7610, R9 ;  /* 0x00007610ff097816 */ /* 0x000fe40000000009 */
[----:B0-----:R-:W-:Y:S01]  /*54d0*/  @P4 LEA R4, R4, R3, 0x18 ;  /* 0x0000000304044211 */ /* 0x001fe200078ec0ff */
[----:B------:R-:W-:-:S03]  /*54e0*/  IMAD.WIDE.U32 R2, R2, -0x6db6db6d, RZ ;  /* 0x9249249302027825 */ /* 0x000fc600078e00ff */
[----:B------:R0:W-:Y:S01]  /*54f0*/  @P4 SYNCS.ARRIVE.TRANS64.A1T0 RZ, [R4+URZ+0x118], RZ ;  /* 0x000118ff04ff49a7 */ /* 0x0001e2000810003f */
[----:B------:R-:W-:Y:S01]  /*5500*/  IMAD.MOV.U32 R2, RZ, RZ, -0x1 ;  /* 0xffffffffff027424 */ /* 0x000fe200078e00ff */
[----:B------:R-:W-:Y:S02]  /*5510*/  SHF.R.U32.HI R5, RZ, 0x2, R3 ;  /* 0x00000002ff057819 */ /* 0x000fe40000011603 */
[----:B------:R-:W-:-:S03]  /*5520*/  SEL R3, RZ, 0x1, !P1 ;  /* 0x00000001ff037807 */ /* 0x000fc60004800000 */
[----:B------:R-:W-:Y:S01]  /*5530*/  IMAD R8, R5, -0xe, R8 ;  /* 0xfffffff205087824 */ /* 0x000fe200078e0208 */
[----:B------:R-:W-:Y:S02]  /*5540*/  LOP3.LUT R0, R0, R3, RZ, 0x3c, !PT ;  /* 0x0000000300007212 */ /* 0x000fe400078e3cff */
[----:B------:R-:W-:Y:S02]  /*5550*/  PRMT R3, RZ, 0x7610, R3 ;  /* 0x00007610ff037816 */ /* 0x000fe40000000003 */
[----:B------:R-:W-:Y:S02]  /*5560*/  @P3 LOP3.LUT R0, R0, 0x1, R5, 0x78, !PT ;  /* 0x0000000100003812 */ /* 0x000fe400078e7805 */
[----:B--2---:R-:W-:-:S04]  /*5570*/  IADD3 R18, P4, R18, R12, RZ ;  /* 0x0000000c12127210 */ /* 0x004fc80007f9e0ff */
[----:B------:R-:W-:Y:S01]  /*5580*/  ISETP.GE.U32.AND P1, PT, R18, UR4, PT ;  /* 0x0000000412007c0c */ /* 0x000fe2000bf26070 */
[----:B------:R-:W-:-:S05]  /*5590*/  IMAD.X R17, R17, 0x1, R23, P4 ;  /* 0x0000000111117824 */ /* 0x000fca00020e0617 */
[----:B------:R-:W-:-:S13]  /*55a0*/  ISETP.GE.U32.AND.EX P1, PT, R17, UR5, PT, P1 ;  /* 0x0000000511007c0c */ /* 0x000fda000bf26110 */
[----:B0-----:R-:W-:Y:S05]  /*55b0*/  @P1 BRA `(.L_x_115) ;  /* 0x0000000400601947 */ /* 0x001fea0003800000 */
[----:B------:R-:W0:Y:S01]  /*55c0*/  S2R R12, SR_CTAID.X ;  /* 0x00000000000c7919 */ /* 0x000e220000002500 */
[----:B------:R-:W-:Y:S01]  /*55d0*/  ULDC.64 UR4, c[0x0][0x628] ;  /* 0x00018a0000047ab9 */ /* 0x000fe20000000a00 */
[----:B------:R-:W-:Y:S01]  /*55e0*/  ULDC UR7, c[0x0][0x630] ;  /* 0x00018c0000077ab9 */ /* 0x000fe20000000800 */
[----:B------:R-:W-:Y:S01]  /*55f0*/  ISETP.NE.U32.AND P1, PT, RZ, UR4, PT ;  /* 0x00000004ff007c0c */ /* 0x000fe2000bf25070 */
[----:B------:R-:W1:Y:S01]  /*5600*/  S2R R13, SR_CTAID.Y ;  /* 0x00000000000d7919 */ /* 0x000e620000002600 */
[----:B------:R-:W-:Y:S01]  /*5610*/  ULDC UR8, c[0x0][0x150] ;  /* 0x0000540000087ab9 */ /* 0x000fe20000000800 */
[----:B------:R-:W-:Y:S01]  /*5620*/  IMAD.MOV.U32 R2, RZ, RZ, R18 ;  /* 0x000000ffff027224 */ /* 0x000fe200078e0012 */
[----:B------:R-:W-:Y:S01]  /*5630*/  ISETP.NE.AND.EX P1, PT, RZ, UR5, PT, P1 ;  /* 0x00000005ff007c0c */ /* 0x000fe2000bf25310 */
[----:B------:R-:W-:Y:S01]  /*5640*/  IMAD.MOV.U32 R3, RZ, RZ, R17 ;  /* 0x000000ffff037224 */ /* 0x000fe200078e0011 */
[----:B0-----:R-:W-:-:S11]  /*5650*/  I2FP.F32.U32 R14, R12 ;  /* 0x0000000c000e7245 */ /* 0x001fd60000201000 */
[----:B------:R-:W-:Y:S05]  /*5660*/  @!P1 BRA `(.L_x_116) ;  /* 0x0000000000289947 */ /* 0x000fea0003800000 */
[----:B------:R-:W-:Y:S02]  /*5670*/  ULDC UR6, c[0x0][0x634] ;  /* 0x00018d0000067ab9 */ /* 0x000fe40000000800 */
[----:B------:R-:W-:-:S05]  /*5680*/  IADD3 R3, P1, R18, UR6, RZ ;  /* 0x0000000612037c10 */ /* 0x000fca000ff3e0ff */
[----:B------:R-:W-:-:S04]  /*5690*/  IMAD.X R11, RZ, RZ, R17, P1 ;  /* 0x000000ffff0b7224 */ /* 0x000fc800008e0611 */
[----:B------:R-:W-:-:S04]  /*56a0*/  IMAD.WIDE.U32 R4, R11, UR4, RZ ;  /* 0x000000040b047c25 */ /* 0x000fc8000f8e00ff */
[----:B------:R-:W-:-:S04]  /*56b0*/  IMAD.WIDE.U32 R4, P1, R3, UR5, R4 ;  /* 0x0000000503047c25 */ /* 0x000fc8000f820004 */
[----:B------:R-:W-:-:S04]  /*56c0*/  IMAD.WIDE.U32 R2, R3, UR4, RZ ;  /* 0x0000000403027c25 */ /* 0x000fc8000f8e00ff */
[----:B------:R-:W-:Y:S01]  /*56d0*/  IMAD.MOV.U32 R2, RZ, RZ, R5 ;  /* 0x000000ffff027224 */ /* 0x000fe200078e0005 */
[----:B------:R-:W-:Y:S01]  /*56e0*/  IADD3 RZ, P3, R3, R4, RZ ;  /* 0x0000000403ff7210 */ /* 0x000fe20007f7e0ff */
[----:B------:R-:W-:-:S04]  /*56f0*/  IMAD.X R3, RZ, RZ, RZ, P1 ;  /* 0x000000ffff037224 */ /* 0x000fc800008e06ff */
[----:B------:R-:W-:-:S08]  /*5700*/  IMAD.WIDE.U32.X R2, R11, UR5, R2, P3 ;  /* 0x000000050b027c25 */ /* 0x000fd000098e0402 */
.L_x_116:
[----:B------:R-:W0:Y:S01]  /*5710*/  LDC R21, c[0x0][0x65c] ;  /* 0x00019700ff157b82 */ /* 0x000e220000000800 */
[--C-:B------:R-:W-:Y:S01]  /*5720*/  SHF.R.U64 R11, R2, UR7, R3.reuse ;  /* 0x00000007020b7c19 */ /* 0x100fe20008001203 */
[----:B------:R-:W-:Y:S01]  /*5730*/  FMUL R14, R14, UR8 ;  /* 0x000000080e0e7c20 */ /* 0x000fe20008400000 */
[----:B------:R-:W-:Y:S01]  /*5740*/  SHF.R.U32.HI R2, RZ, UR7, R3 ;  /* 0x00000007ff027c19 */ /* 0x000fe20008011603 */
[----:B------:R-:W-:Y:S01]  /*5750*/  ULDC UR6, c[0x0][0x154] ;  /* 0x0000550000067ab9 */ /* 0x000fe20000000800 */
[----:B------:R-:W-:Y:S01]  /*5760*/  IADD3 R15, P1, RZ, -R11, RZ ;  /* 0x8000000bff0f7210 */ /* 0x000fe20007f3e0ff */
[----:B------:R-:W-:Y:S01]  /*5770*/  ULDC.64 UR4, c[0x0][0x620] ;  /* 0x0001880000047ab9 */ /* 0x000fe20000000a00 */
[----:B-1----:R-:W-:Y:S01]  /*5780*/  I2FP.F32.U32 R3, R13 ;  /* 0x0000000d00037245 */ /* 0x002fe20000201000 */
[----:B------:R-:W1:Y:S01]  /*5790*/  LDC R19, c[0x0][0x144] ;  /* 0x00005100ff137b82 */ /* 0x000e620000000800 */
[----:B------:R-:W2:Y:S01]  /*57a0*/  F2I.U32.TRUNC.NTZ R14, R14 ;  /* 0x0000000e000e7305 */ /* 0x000ea2000020f000 */
[----:B------:R-:W-:-:S02]  /*57b0*/  IMAD.X R2, RZ, RZ, ~R2, P1 ;  /* 0x000000ffff027224 */ /* 0x000fc400008e0e02 */
[----:B------:R-:W-:Y:S01]  /*57c0*/  FMUL R4, R3, UR6 ;  /* 0x0000000603047c20 */ /* 0x000fe20008400000 */
[----:B------:R-:W-:Y:S01]  /*57d0*/  IMAD.MOV.U32 R3, RZ, RZ, R17 ;  /* 0x000000ffff037224 */ /* 0x000fe200078e0011 */
[----:B------:R-:W-:Y:S01]  /*57e0*/  ULDC.64 UR6, c[0x0][0x640] ;  /* 0x0001900000067ab9 */ /* 0x000fe20000000a00 */
[----:B------:R-:W-:Y:S01]  /*57f0*/  IMAD R2, R2, UR4, RZ ;  /* 0x0000000402027c24 */ /* 0x000fe2000f8e02ff */
[----:B------:R-:W3:Y:S01]  /*5800*/  LDC R20, c[0x0][0x148] ;  /* 0x00005200ff147b82 */ /* 0x000ee20000000800 */
[----:B------:R-:W-:Y:S01]  /*5810*/  ISETP.NE.U32.AND P1, PT, RZ, UR6, PT ;  /* 0x00000006ff007c0c */ /* 0x000fe2000bf25070 */
[----:B------:R-:W4:Y:S01]  /*5820*/  F2I.U32.TRUNC.NTZ R4, R4 ;  /* 0x0000000400047305 */ /* 0x000f22000020f000 */
[----:B------:R-:W-:Y:S02]  /*5830*/  IMAD R5, R15, UR5, R2 ;  /* 0x000000050f057c24 */ /* 0x000fe4000f8e0202 */
[----:B------:R-:W-:Y:S01]  /*5840*/  IMAD.MOV.U32 R2, RZ, RZ, R18 ;  /* 0x000000ffff027224 */ /* 0x000fe200078e0012 */
[----:B------:R-:W-:-:S02]  /*5850*/  ISETP.NE.AND.EX P1, PT, RZ, UR7, PT, P1 ;  /* 0x00000007ff007c0c */ /* 0x000fc4000bf25310 */
[----:B0-----:R-:W-:Y:S01]  /*5860*/  ISETP.NE.AND P4, PT, R21, 0x1, PT ;  /* 0x000000011500780c */ /* 0x001fe20003f85270 */
[----:B------:R-:W-:Y:S01]  /*5870*/  IMAD.WIDE.U32 R2, R15, UR4, R2 ;  /* 0x000000040f027c25 */ /* 0x000fe2000f8e0002 */
[----:B------:R-:W-:-:S03]  /*5880*/  ULDC UR4, c[0x0][0x618] ;  /* 0x0001860000047ab9 */ /* 0x000fc60000000800 */
[----:B--2---:R-:W-:Y:S02]  /*5890*/  IMAD.MOV R14, RZ, RZ, -R14 ;  /* 0x000000ffff0e7224 */ /* 0x004fe400078e0a0e */
[----:B------:R-:W-:Y:S02]  /*58a0*/  IMAD.IADD R3, R3, 0x1, R5 ;  /* 0x0000000103037824 */ /* 0x000fe400078e0205 */
[----:B-1----:R-:W-:-:S03]  /*58b0*/  IMAD R12, R19, R14, R12 ;  /* 0x0000000e130c7224 */ /* 0x002fc600078e020c */
[--C-:B------:R-:W-:Y:S01]  /*58c0*/  SHF.R.U64 R14, R2, UR4, R3.reuse ;  /* 0x00000004020e7c19 */ /* 0x100fe20008001203 */
[----:B----4-:R-:W-:Y:S01]  /*58d0*/  IMAD.MOV R2, RZ, RZ, -R4 ;  /* 0x000000ffff027224 */ /* 0x010fe200078e0a04 */
[----:B------:R-:W-:Y:S01]  /*58e0*/  SHF.R.U32.HI R3, RZ, UR4, R3 ;  /* 0x00000004ff037c19 */ /* 0x000fe20008011603 */
[----:B------:R-:W-:Y:S02]  /*58f0*/  ULDC UR4, c[0x0][0x608] ;  /* 0x0001820000047ab9 */ /* 0x000fe40000000800 */
[----:B---3--:R-:W-:Y:S01]  /*5900*/  @P4 IMAD R12, R20, R2, R13 ;  /* 0x00000002140c4224 */ /* 0x008fe200078e020d */
[--C-:B------:R-:W-:Y:S02]  /*5910*/  SHF.R.U64 R19, R14, UR4, R3.reuse ;  /* 0x000000040e137c19 */ /* 0x100fe40008001203 */
[----:B------:R-:W-:Y:S01]  /*5920*/  SHF.R.U32.HI R2, RZ, UR4, R3 ;  /* 0x00000004ff027c19 */ /* 0x000fe20008011603 */
[----:B------:R-:W-:-:S03]  /*5930*/  ULDC UR4, c[0x0][0x658] ;  /* 0x0001960000047ab9 */ /* 0x000fc60000000800 */
[--C-:B------:R-:W-:Y:S02]  /*5940*/  SHF.R.U64 R13, R19, UR4, R2.reuse ;  /* 0x00000004130d7c19 */ /* 0x100fe40008001202 */
[----:B------:R-:W-:-:S03]  /*5950*/  SHF.R.U32.HI R2, RZ, UR4, R2 ;  /* 0x00000004ff027c19 */ /* 0x000fc60008011602 */
[----:B------:R-:W-:Y:S02]  /*5960*/  IMAD.MOV.U32 R4, RZ, RZ, R13 ;  /* 0x000000ffff047224 */ /* 0x000fe400078e000d */
[----:B------:R-:W-:Y:S01]  /*5970*/  IMAD.MOV.U32 R3, RZ, RZ, R2 ;  /* 0x000000ffff037224 */ /* 0x000fe200078e0002 */
[----:B------:R-:W-:Y:S06]  /*5980*/  @!P1 BRA `(.L_x_117) ;  /* 0x00000000002c9947 */ /* 0x000fec0003800000 */
        /* <DEDUP_REMOVED lines=9> */
[----:B------:R-:W-:-:S04]  /*5a20*/  IMAD.WIDE.U32.X R2, R15, UR7, R2, P3 ;  /* 0x000000070f027c25 */ /* 0x000fc800098e0402 */
[----:B------:R-:W-:-:S07]  /*5a30*/  IMAD.MOV.U32 R4, RZ, RZ, R2 ;  /* 0x000000ffff047224 */ /* 0x000fce00078e0002 */
.L_x_117:
[----:B------:R-:W-:Y:S01]  /*5a40*/  ULDC UR4, c[0x0][0x648] ;  /* 0x0001920000047ab9 */ /* 0x000fe20000000800 */
[----:B------:R-:W-:Y:S01]  /*5a50*/  LOP3.LUT R2, R19, UR16, RZ, 0xc0, !PT ;  /* 0x0000001013027c12 */ /* 0x000fe2000f8ec0ff */
[----:B------:R-:W-:Y:S01]  /*5a60*/  ULDC UR5, c[0x0][0x610] ;  /* 0x0001840000057ab9 */ /* 0x000fe20000000800 */
[----:B------:R-:W-:Y:S01]  /*5a70*/  SHF.R.U64 R3, R4, UR4, R3 ;  /* 0x0000000404037c19 */ /* 0x000fe20008001203 */
[----:B------:R-:W-:Y:S01]  /*5a80*/  ULDC UR4, c[0x0][0x638] ;  /* 0x00018e0000047ab9 */ /* 0x000fe20000000800 */
[----:B------:R-:W-:-:S03]  /*5a90*/  LOP3.LUT R14, R14, UR15, RZ, 0xc0, !PT ;  /* 0x0000000f0e0e7c12 */ /* 0x000fc6000f8ec0ff */
[----:B------:R-:W-:Y:S02]  /*5aa0*/  IMAD.MOV R4, RZ, RZ, -R3 ;  /* 0x000000ffff047224 */ /* 0x000fe400078e0a03 */
[----:B------:R-:W-:Y:S02]  /*5ab0*/  IMAD R3, R3, UR17, R2 ;  /* 0x0000001103037c24 */ /* 0x000fe4000f8e0202 */
[----:B------:R-:W-:Y:S01]  /*5ac0*/  IMAD R13, R4, UR4, R13 ;  /* 0x00000004040d7c24 */ /* 0x000fe2000f8e020d */
[----:B------:R-:W-:Y:S01]  /*5ad0*/  ULDC UR4, c[0x0][0x600] ;  /* 0x0001800000047ab9 */ /* 0x000fe20000000800 */
[----:B------:R-:W-:Y:S02]  /*5ae0*/  IMAD R12, R3, UR5, R12 ;  /* 0x00000005030c7c24 */ /* 0x000fe4000f8e020c */
[----:B------:R-:W-:Y:S02]  /*5af0*/  IMAD R13, R13, UR4, R14 ;  /* 0x000000040d0d7c24 */ /* 0x000fe4000f8e020e */
[----:B------:R-:W-:-:S02]  /*5b00*/  IMAD.MOV.U32 R3, RZ, RZ, 0x1 ;  /* 0x00000001ff037424 */ /* 0x000fc400078e00ff */
[----:B------:R-:W-:Y:S01]  /*5b10*/  IMAD.MOV.U32 R2, RZ, RZ, R11 ;  /* 0x000000ffff027224 */ /* 0x000fe200078e000b */
[----:B------:R-:W-:Y:S02]  /*5b20*/  SEL R22, R13, R12, !P4 ;  /* 0x0000000c0d167207 */ /* 0x000fe40006000000 */
[----:B------:R-:W-:-:S07]  /*5b30*/  SEL R19, R12, R13, !P4 ;  /* 0x0000000d0c137207 */ /* 0x000fce0006000000 */
.L_x_115:
[----:B------:R-:W-:Y:S05]  /*5b40*/  BSYNC B1 ;  /* 0x0000000000017941 */ /* 0x000fea0003800000 */
.L_x_114:
[----:B------:R-:W-:-:S13]  /*5b50*/  LOP3.LUT P1, RZ, R3, 0xff, RZ, 0xc0, !PT ;  /* 0x000000ff03ff7812 */ /* 0x000fda000782c0ff */
[----:B------:R-:W-:Y:S05]  /*5b60*/  @P1 BRA `(.L_x_118) ;  /* 0xfffffff400201947 */ /* 0x000fea000383ffff */
[----:B------:R-:W-:Y:S05]  /*5b70*/  BSYNC B0 ;  /* 0x0000000000007941 */ /* 0x000fea0003800000 */
.L_x_106:
[----:B------:R-:W-:-:S03]  /*5b80*/  UMOV UR4, 0xffffffff ;  /* 0xffffffff00047882 */ /* 0x000fc60000000000 */
[----:B------:R-:W-:Y:S05]  /*5b90*/  BRA.DIV UR4, `(.L_x_119) ;  /* 0x0000000a04a87947 */ /* 0x000fea000b800000 */
[----:B------:R-:W-:-:S13]  /*5ba0*/  ELECT P6, URZ, PT ;  /* 0x00000000003f782f */ /* 0x000fda00038c0000 */
.L_x_145:
[----:B------:R-:W-:Y:S04]  /*5bb0*/  BSSY B0, `(.L_x_120) ;  /* 0x0000085000007945 */ /* 0x000fe80003800000 */
[----:B------:R-:W-:Y:S05]  /*5bc0*/  @!P6 BRA `(.L_x_121) ;  /* 0x00000008000ce947 */ /* 0x000fea0003800000 */
[----:B------:R-:W-:-:S04]  /*5bd0*/  LOP3.LUT R16, R16, 0x2, RZ, 0xfc, !PT ;  /* 0x0000000210107812 */ /* 0x000fc800078efcff */
[----:B------:R-:W-:-:S13]  /*5be0*/  ISETP.NE.AND P0, PT, R16, 0x3, PT ;  /* 0x000000031000780c */ /* 0x000fda0003f05270 */
[----:B------:R-:W-:Y:S05]  /*5bf0*/  @!P0 BRA `(.L_x_122) ;  /* 0x0000000000048947 */ /* 0x000fea0003800000 */
[----:B------:R-:W-:Y:S01]  /*5c00*/  BPT.TRAP 0x1 ;  /* 0x000000040000795c */ /* 0x000fe20000300000 */
.L_x_122:
[----:B------:R-:W0:Y:S01]  /*5c10*/  S2R R3, SR_CgaCtaId ;  /* 0x0000000000037919 */ /* 0x000e220000008800 */
[----:B------:R-:W-:-:S04]  /*5c20*/  MOV R2, 0x400 ;  /* 0x0000040000027802 */ /* 0x000fc80000000f00 */
[----:B0-----:R-:W-:Y:S02]  /*5c30*/  LEA R3, R3, R2, 0x18 ;  /* 0x0000000203037211 */ /* 0x001fe400078ec0ff */
[----:B------:R-:W-:-:S03]  /*5c40*/  SHF.L.U32 R2, R0, 0x1f, RZ ;  /* 0x0000001f00027819 */ /* 0x000fc600000006ff */
[----:B------:R-:W-:-:S04]  /*5c50*/  VIADD R3, R3, 0x70 ;  /* 0x0000007003037836 */ /* 0x000fc80000000000 */
[C---:B------:R-:W-:Y:S02]  /*5c60*/  IMAD R7, R8.reuse, 0x8, R3 ;  /* 0x0000000808077824 */ /* 0x040fe400078e0203 */
[----:B------:R-:W-:Y:S02]  /*5c70*/  VIADD R8, R8, 0x1 ;  /* 0x0000000108087836 */ /* 0x000fe40000000000 */
[----:B------:R-:W0:Y:S03]  /*5c80*/  SYNCS.PHASECHK.TRANS64.TRYWAIT P0, [R7+URZ], R2 ;  /* 0x00000002070075a7 */ /* 0x000e26000800017f */
[----:B------:R-:W-:-:S04]  /*5c90*/  ISETP.NE.AND P1, PT, R8, 0xe, PT ;  /* 0x0000000e0800780c */ /* 0x000fc80003f25270 */
[----:B------:R-:W-:Y:S02]  /*5ca0*/  SEL R5, RZ, 0x1, P1 ;  /* 0x00000001ff057807 */ /* 0x000fe40000800000 */
[----:B------:R-:W-:Y:S02]  /*5cb0*/  SEL R8, R8, RZ, P1 ;  /* 0x000000ff08087207 */ /* 0x000fe40000800000 */
[----:B------:R-:W-:-:S03]  /*5cc0*/  LOP3.LUT R5, R0, R5, RZ, 0x3c, !PT ;  /* 0x0000000500057212 */ /* 0x000fc600078e3cff */
[----:B------:R-:W-:Y:S01]  /*5cd0*/  IMAD R9, R8, 0x8, R3 ;  /* 0x0000000808097824 */ /* 0x000fe200078e0203 */
[----:B------:R-:W-:Y:S01]  /*5ce0*/  SHF.L.U32 R4, R5, 0x1f, RZ ;  /* 0x0000001f05047819 */ /* 0x000fe200000006ff */
[----:B0-----:R-:W-:Y:S06]  /*5cf0*/  @!P0 BRA `(.L_x_123) ;  /* 0x0000000800708947 */ /* 0x001fec0003800000 */
.L_x_146:
[----:B------:R-:W1:Y:S01]  /*5d00*/  SYNCS.PHASECHK.TRANS64.TRYWAIT P0, [R9+URZ], R4 ;  /* 0x00000004090075a7 */ /* 0x000e62000800017f */
[----:B------:R-:W-:-:S05]  /*5d10*/  VIADD R0, R8, 0x1 ;  /* 0x0000000108007836 */ /* 0x000fca0000000000 */
[----:B------:R-:W-:-:S04]  /*5d20*/  ISETP.NE.AND P1, PT, R0, 0xe, PT ;  /* 0x0000000e0000780c */ /* 0x000fc80003f25270 */
[----:B0-----:R-:W-:Y:S02]  /*5d30*/  SEL R2, RZ, 0x1, P1 ;  /* 0x00000001ff027807 */ /* 0x001fe40000800000 */
[----:B------:R-:W-:Y:S02]  /*5d40*/  SEL R0, R0, RZ, P1 ;  /* 0x000000ff00007207 */ /* 0x000fe40000800000 */
[----:B------:R-:W-:-:S03]  /*5d50*/  LOP3.LUT R7, R5, R2, RZ, 0x3c, !PT ;  /* 0x0000000205077212 */ /* 0x000fc600078e3cff */
[----:B------:R-:W-:Y:S01]  /*5d60*/  IMAD R6, R0, 0x8, R3 ;  /* 0x0000000800067824 */ /* 0x000fe200078e0203 */
[----:B------:R-:W-:Y:S01]  /*5d70*/  SHF.L.U32 R5, R7, 0x1f, RZ ;  /* 0x0000001f07057819 */ /* 0x000fe200000006ff */
[----:B-1----:R-:W-:Y:S06]  /*5d80*/  @!P0 BRA `(.L_x_124) ;  /* 0x0000000800608947 */ /* 0x002fec0003800000 */
.L_x_147:
[----:B------:R-:W1:Y:S01]  /*5d90*/  SYNCS.PHASECHK.TRANS64.TRYWAIT P0, [R6+URZ], R5 ;  /* 0x00000005060075a7 */ /* 0x000e62000800017f */
[----:B------:R-:W-:-:S05]  /*5da0*/  VIADD R0, R0, 0x1 ;  /* 0x0000000100007836 */ /* 0x000fca0000000000 */
[----:B------:R-:W-:-:S04]  /*5db0*/  ISETP.NE.AND P1, PT, R0, 0xe, PT ;  /* 0x0000000e0000780c */ /* 0x000fc80003f25270 */
[----:B------:R-:W-:Y:S02]  /*5dc0*/  SEL R2, RZ, 0x1, P1 ;  /* 0x00000001ff027807 */ /* 0x000fe40000800000 */
[----:B------:R-:W-:Y:S02]  /*5dd0*/  SEL R0, R0, RZ, P1 ;  /* 0x000000ff00007207 */ /* 0x000fe40000800000 */
[----:B------:R-:W-:-:S03]  /*5de0*/  LOP3.LUT R7, R7, R2, RZ, 0x3c, !PT ;  /* 0x0000000207077212 */ /* 0x000fc600078e3cff */
[----:B0-----:R-:W-:Y:S01]  /*5df0*/  IMAD R9, R0, 0x8, R3 ;  /* 0x0000000800097824 */ /* 0x001fe200078e0203 */
[----:B------:R-:W-:Y:S01]  /*5e00*/  SHF.L.U32 R4, R7, 0x1f, RZ ;  /* 0x0000001f07047819 */ /* 0x000fe200000006ff */
[----:B-1----:R-:W-:Y:S06]  /*5e10*/  @!P0 BRA `(.L_x_125) ;  /* 0x0000000800508947 */ /* 0x002fec0003800000 */
.L_x_148:
        /* <DEDUP_REMOVED lines=9> */
.L_x_149:
        /* <DEDUP_REMOVED lines=9> */
.L_x_150:
        /* <DEDUP_REMOVED lines=9> */
.L_x_151:
        /* <DEDUP_REMOVED lines=9> */
.L_x_152:
        /* <DEDUP_REMOVED lines=9> */
.L_x_153:
        /* <DEDUP_REMOVED lines=9> */
.L_x_154:
        /* <DEDUP_REMOVED lines=9> */
.L_x_155:
        /* <DEDUP_REMOVED lines=9> */
.L_x_156:
        /* <DEDUP_REMOVED lines=9> */
.L_x_157:
[----:B------:R-:W1:Y:S01]  /*6330*/  SYNCS.PHASECHK.TRANS64.TRYWAIT P0, [R6+URZ], R5 ;  /* 0x00000005060075a7 */ /* 0x000e62000800017f */
[----:B------:R-:W-:-:S05]  /*6340*/  VIADD R0, R0, 0x1 ;  /* 0x0000000100007836 */ /* 0x000fca0000000000 */
[----:B------:R-:W-:-:S04]  /*6350*/  ISETP.NE.AND P1, PT, R0, 0xe, PT ;  /* 0x0000000e0000780c */ /* 0x000fc80003f25270 */
[----:B------:R-:W-:Y:S02]  /*6360*/  SEL R2, RZ, 0x1, P1 ;  /* 0x00000001ff027807 */ /* 0x000fe40000800000 */
[----:B------:R-:W-:Y:S02]  /*6370*/  SEL R0, R0, RZ, P1 ;  /* 0x000000ff00007207 */ /* 0x000fe40000800000 */
[----:B------:R-:W-:Y:S01]  /*6380*/  LOP3.LUT R2, R7, R2, RZ, 0x3c, !PT ;  /* 0x0000000207027212 */ /* 0x000fe200078e3cff */
[----:B-1----:R-:W-:Y:S06]  /*6390*/  @!P0 BRA `(.L_x_135) ;  /* 0x0000000400b88947 */ /* 0x002fec0003800000 */
.L_x_158:
[----:B------:R-:W-:Y:S01]  /*63a0*/  IMAD R3, R0, 0x8, R3 ;  /* 0x0000000800037824 */ /* 0x000fe200078e0203 */
[----:B------:R-:W-:-:S07]  /*63b0*/  SHF.L.U32 R0, R2, 0x1f, RZ ;  /* 0x0000001f02007819 */ /* 0x000fce00000006ff */
.L_x_136:
[----:B--2---:R2:W3:Y:S02]  /*63c0*/  SYNCS.PHASECHK.TRANS64.TRYWAIT P0, [R3+URZ], R0 ;  /* 0x00000000030075a7 */ /* 0x0044e4000800017f */
[----:B---3--:R-:W-:Y:S05]  /*63d0*/  @!P0 NANOSLEEP.SYNCS 0x989680 ;  /* 0x009896800000895d */ /* 0x008fea0003900000 */
[----:B------:R-:W3:Y:S02]  /*63e0*/  @!P0 SYNCS.PHASECHK.TRANS64 P0, [R3+URZ], R0 ;  /* 0x00000000030085a7 */ /* 0x000ee4000800007f */
[----:B---3--:R-:W-:Y:S05]  /*63f0*/  @!P0 BRA `(.L_x_136) ;  /* 0xfffffffc00f08947 */ /* 0x008fea000383ffff */
.L_x_121:
[----:B------:R-:W-:Y:S05]  /*6400*/  BSYNC B0 ;  /* 0x0000000000007941 */ /* 0x000fea0003800000 */
.L_x_120:
[----:B------:R-:W-:Y:S05]  /*6410*/  EXIT ;  /* 0x000000000000794d */ /* 0x000fea0003800000 */
.L_x_20:
[----:B-1----:R1:W2:Y:S02]  /*6420*/  SYNCS.PHASECHK.TRANS64.TRYWAIT P0, [R65+URZ], R0 ;  /* 0x00000000410075a7 */ /* 0x0022a4000800017f */
[----:B--2---:R-:W-:Y:S05]  /*6430*/  @!P0 NANOSLEEP.SYNCS 0x989680 ;  /* 0x009896800000895d */ /* 0x004fea0003900000 */
[----:B------:R-:W2:Y:S02]  /*6440*/  @!P0 SYNCS.PHASECHK.TRANS64 P0, [R65+URZ], R0 ;  /* 0x00000000410085a7 */ /* 0x000ea4000800007f */
[----:B--2---:R-:W-:Y:S05]  /*6450*/  @!P0 BRA `(.L_x_20) ;  /* 0xfffffffc00f08947 */ /* 0x004fea000383ffff */
[----:B------:R-:W-:Y:S05]  /*6460*/  BRA `(.L_x_137) ;  /* 0xffffffb4001c7947 */ /* 0x000fea000383ffff */
.L_x_25:
[----:B--2---:R2:W3:Y:S02]  /*6470*/  SYNCS.PHASECHK.TRANS64.TRYWAIT P1, [R3+URZ], R0 ;  /* 0x00000000030075a7 */ /* 0x0044e4000802017f */
[----:B---3--:R-:W-:Y:S05]  /*6480*/  @!P1 NANOSLEEP.SYNCS 0x989680 ;  /* 0x009896800000995d */ /* 0x008fea0003900000 */
[----:B------:R-:W3:Y:S02]  /*6490*/  @!P1 SYNCS.PHASECHK.TRANS64 P1, [R3+URZ], R0 ;  /* 0x00000000030095a7 */ /* 0x000ee4000802007f */
[----:B---3--:R-:W-:Y:S05]  /*64a0*/  @!P1 BRA `(.L_x_25) ;  /* 0xfffffffc00f09947 */ /* 0x008fea000383ffff */
[----:B------:R-:W-:Y:S05]  /*64b0*/  BRA `(.L_x_24) ;  /* 0xffffffb400807947 */ /* 0x000fea000383ffff */
.L_x_30:
[----:B--2---:R-:W-:-:S04]  /*64c0*/  IMAD.U32 R5, RZ, RZ, UR4 ;  /* 0x00000004ff057e24 */ /* 0x004fc8000f8e00ff */
[----:B------:R2:W3:Y:S03]  /*64d0*/  SYNCS.PHASECHK.TRANS64.TRYWAIT P1, [R5+URZ], R4 ;  /* 0x00000004050075a7 */ /* 0x0004e6000802017f */
[----:B---3--:R-:W-:Y:S05]  /*64e0*/  @!P1 NANOSLEEP.SYNCS 0x989680 ;  /* 0x009896800000995d */ /* 0x008fea0003900000 */
[----:B------:R-:W3:Y:S02]  /*64f0*/  @!P1 SYNCS.PHASECHK.TRANS64 P1, [R5+URZ], R4 ;  /* 0x00000004050095a7 */ /* 0x000ee4000802007f */
[----:B---3--:R-:W-:Y:S05]  /*6500*/  @!P1 BRA `(.L_x_30) ;  /* 0xfffffffc00ec9947 */ /* 0x008fea000383ffff */
[----:B------:R-:W-:Y:S05]  /*6510*/  BRA `(.L_x_29) ;  /* 0xffffffb800387947 */ /* 0x000fea000383ffff */
.L_x_38:
[----:B-1----:R1:W2:Y:S02]  /*6520*/  SYNCS.PHASECHK.TRANS64.TRYWAIT P0, [R65+URZ+0x10], R0 ;  /* 0x00001000410075a7 */ /* 0x0022a4000800017f */
[----:B--2---:R-:W-:Y:S05]  /*6530*/  @!P0 NANOSLEEP.SYNCS 0x989680 ;  /* 0x009896800000895d */ /* 0x004fea0003900000 */
[----:B------:R-:W2:Y:S02]  /*6540*/  @!P0 SYNCS.PHASECHK.TRANS64 P0, [R65+URZ+0x10], R0 ;  /* 0x00001000410085a7 */ /* 0x000ea4000800007f */
[----:B--2---:R-:W-:Y:S05]  /*6550*/  @!P0 BRA `(.L_x_38) ;  /* 0xfffffffc00f08947 */ /* 0x004fea000383ffff */
[----:B------:R-:W-:Y:S05]  /*6560*/  BRA `(.L_x_138) ;  /* 0xffffffbc00907947 */ /* 0x000fea000383ffff */
.L_x_107:
[----:B------:R-:W-:Y:S01]  /*6570*/  BSSY B1, `(.L_x_139) ;  /* 0x0000006000017945 */ /* 0x000fe20003800000 */
[----:B------:R-:W-:-:S07]  /*6580*/  IMAD.MOV.U32 R15, RZ, RZ, -0x1 ;  /* 0xffffffffff0f7424 */ /* 0x000fce00078e00ff */
[----:B-----5:R-:W-:Y:S05]  /*6590*/  WARPSYNC.COLLECTIVE R15, `(.L_x_140) ;  /* 0x000000000f0c7348 */ /* 0x020fea0003c00000 */
[----:B------:R-:W-:Y:S02]  /*65a0*/  ELECT P6, UR62, PT ;  /* 0x00000000003e782f */ /* 0x000fe400038c0000 */
[----:B------:R-:W-:Y:S01]  /*65b0*/  MOV R14, UR62 ;  /* 0x0000003e000e7c02 */ /* 0x000fe20008000f00 */
[----:B-----5:R-:W-:Y:S10]  /*65c0*/  ENDCOLLECTIVE ;  /* 0x000000000000791b */ /* 0x020ff40003800000 */
.L_x_140:
[----:B------:R-:W-:Y:S05]  /*65d0*/  BSYNC B1 ;  /* 0x0000000000017941 */ /* 0x000fea0003800000 */
.L_x_139:
[----:B------:R-:W-:Y:S05]  /*65e0*/  BRA `(.L_x_141) ;  /* 0xffffffe8008c7947 */ /* 0x000fea000383ffff */
.L_x_110:
[----:B0-----:R0:W1:Y:S02]  /*65f0*/  SYNCS.PHASECHK.TRANS64.TRYWAIT P1, [R12+URZ+0x70], R5 ;  /* 0x000070050c0075a7 */ /* 0x001064000802017f */
[----:B-1----:R-:W-:Y:S05]  /*6600*/  @!P1 NANOSLEEP.SYNCS 0x989680 ;  /* 0x009896800000995d */ /* 0x002fea0003900000 */
[----:B------:R-:W1:Y:S02]  /*6610*/  @!P1 SYNCS.PHASECHK.TRANS64 P1, [R12+URZ+0x70], R5 ;  /* 0x000070050c0095a7 */ /* 0x000e64000802007f */
[----:B-1----:R-:W-:Y:S05]  /*6620*/  @!P1 BRA `(.L_x_110) ;  /* 0xfffffffc00f09947 */ /* 0x002fea000383ffff */
[----:B------:R-:W-:Y:S05]  /*6630*/  BRA `(.L_x_142) ;  /* 0xffffffe800c07947 */ /* 0x000fea000383ffff */
.L_x_119:
[----:B------:R-:W-:Y:S01]  /*6640*/  BSSY B0, `(.L_x_143) ;  /* 0x0000006000007945 */ /* 0x000fe20003800000 */
[----:B------:R-:W-:-:S07]  /*6650*/  IMAD.MOV.U32 R15, RZ, RZ, -0x1 ;  /* 0xffffffffff0f7424 */ /* 0x000fce00078e00ff */
[----:B-----5:R-:W-:Y:S05]  /*6660*/  WARPSYNC.COLLECTIVE R15, `(.L_x_144) ;  /* 0x000000000f0c7348 */ /* 0x020fea0003c00000 */
[----:B------:R-:W-:Y:S02]  /*6670*/  ELECT P6, UR62, PT ;  /* 0x00000000003e782f */ /* 0x000fe400038c0000 */
[----:B------:R-:W-:Y:S01]  /*6680*/  MOV R14, UR62 ;  /* 0x0000003e000e7c02 */ /* 0x000fe20008000f00 */
[----:B-----5:R-:W-:Y:S10]  /*6690*/  ENDCOLLECTIVE ;  /* 0x000000000000791b */ /* 0x020ff40003800000 */
.L_x_144:
[----:B------:R-:W-:Y:S05]  /*66a0*/  BSYNC B0 ;  /* 0x0000000000007941 */ /* 0x000fea0003800000 */
.L_x_143:
[----:B------:R-:W-:Y:S05]  /*66b0*/  BRA `(.L_x_145) ;  /* 0xfffffff4003c7947 */ /* 0x000fea000383ffff */
.L_x_123:
[----:B0-----:R0:W1:Y:S02]  /*66c0*/  SYNCS.PHASECHK.TRANS64.TRYWAIT P0, [R7+URZ], R2 ;  /* 0x00000002070075a7 */ /* 0x001064000800017f */
[----:B-1----:R-:W-:Y:S05]  /*66d0*/  @!P0 NANOSLEEP.SYNCS 0x989680 ;  /* 0x009896800000895d */ /* 0x002fea0003900000 */
[----:B------:R-:W1:Y:S02]  /*66e0*/  @!P0 SYNCS.PHASECHK.TRANS64 P0, [R7+URZ], R2 ;  /* 0x00000002070085a7 */ /* 0x000e64000800007f */
[----:B-1----:R-:W-:Y:S05]  /*66f0*/  @!P0 BRA `(.L_x_123) ;  /* 0xfffffffc00f08947 */ /* 0x002fea000383ffff */
[----:B------:R-:W-:Y:S05]  /*6700*/  BRA `(.L_x_146) ;  /* 0xfffffff4007c7947 */ /* 0x000fea000383ffff */
.L_x_124:
[----:B0-----:R0:W1:Y:S02]  /*6710*/  SYNCS.PHASECHK.TRANS64.TRYWAIT P0, [R9+URZ], R4 ;  /* 0x00000004090075a7 */ /* 0x001064000800017f */
[----:B-1----:R-:W-:Y:S05]  /*6720*/  @!P0 NANOSLEEP.SYNCS 0x989680 ;  /* 0x009896800000895d */ /* 0x002fea0003900000 */
[----:B------:R-:W1:Y:S02]  /*6730*/  @!P0 SYNCS.PHASECHK.TRANS64 P0, [R9+URZ], R4 ;  /* 0x00000004090085a7 */ /* 0x000e64000800007f */
[----:B-1----:R-:W-:Y:S05]  /*6740*/  @!P0 BRA `(.L_x_124) ;  /* 0xfffffffc00f08947 */ /* 0x002fea000383ffff */
[----:B------:R-:W-:Y:S05]  /*6750*/  BRA `(.L_x_147) ;  /* 0xfffffff4008c7947 */ /* 0x000fea000383ffff */
.L_x_125:
[----:B0-----:R0:W1:Y:S02]  /*6760*/  SYNCS.PHASECHK.TRANS64.TRYWAIT P0, [R6+URZ], R5 ;  /* 0x00000005060075a7 */ /* 0x001064000800017f */
[----:B-1----:R-:W-:Y:S05]  /*6770*/  @!P0 NANOSLEEP.SYNCS 0x989680 ;  /* 0x009896800000895d */ /* 0x002fea0003900000 */
[----:B------:R-:W1:Y:S02]  /*6780*/  @!P0 SYNCS.PHASECHK.TRANS64 P0, [R6+URZ], R5 ;  /* 0x00000005060085a7 */ /* 0x000e64000800007f */
[----:B-1----:R-:W-:Y:S05]  /*6790*/  @!P0 BRA `(.L_x_125) ;  /* 0xfffffffc00f08947 */ /* 0x002fea000383ffff */
[----:B------:R-:W-:Y:S05]  /*67a0*/  BRA `(.L_x_148) ;  /* 0xfffffff4009c7947 */ /* 0x000fea000383ffff */
.L_x_126:
[----:B0-----:R0:W1:Y:S02]  /*67b0*/  SYNCS.PHASECHK.TRANS64.TRYWAIT P0, [R9+URZ], R4 ;  /* 0x00000004090075a7 */ /* 0x001064000800017f */
[----:B-1----:R-:W-:Y:S05]  /*67c0*/  @!P0 NANOSLEEP.SYNCS 0x989680 ;  /* 0x009896800000895d */ /* 0x002fea0003900000 */
[----:B------:R-:W1:Y:S02]  /*67d0*/  @!P0 SYNCS.PHASECHK.TRANS64 P0, [R9+URZ], R4 ;  /* 0x00000004090085a7 */ /* 0x000e64000800007f */
[----:B-1----:R-:W-:Y:S05]  /*67e0*/  @!P0 BRA `(.L_x_126) ;  /* 0xfffffffc00f08947 */ /* 0x002fea000383ffff */
[----:B------:R-:W-:Y:S05]  /*67f0*/  BRA `(.L_x_149) ;  /* 0xfffffff400ac7947 */ /* 0x000fea000383ffff */
.L_x_127:
[----:B0-----:R0:W1:Y:S02]  /*6800*/  SYNCS.PHASECHK.TRANS64.TRYWAIT P0, [R6+URZ], R5 ;  /* 0x00000005060075a7 */ /* 0x001064000800017f */
[----:B-1----:R-:W-:Y:S05]  /*6810*/  @!P0 NANOSLEEP.SYNCS 0x989680 ;  /* 0x009896800000895d */ /* 0x002fea0003900000 */
[----:B------:R-:W1:Y:S02]  /*6820*/  @!P0 SYNCS.PHASECHK.TRANS64 P0, [R6+URZ], R5 ;  /* 0x00000005060085a7 */ /* 0x000e64000800007f */
[----:B-1----:R-:W-:Y:S05]  /*6830*/  @!P0 BRA `(.L_x_127) ;  /* 0xfffffffc00f08947 */ /* 0x002fea000383ffff */
[----:B------:R-:W-:Y:S05]  /*6840*/  BRA `(.L_x_150) ;  /* 0xfffffff400bc7947 */ /* 0x000fea000383ffff */
.L_x_128:
[----:B0-----:R0:W1:Y:S02]  /*6850*/  SYNCS.PHASECHK.TRANS64.TRYWAIT P0, [R9+URZ], R4 ;  /* 0x00000004090075a7 */ /* 0x001064000800017f */
[----:B-1----:R-:W-:Y:S05]  /*6860*/  @!P0 NANOSLEEP.SYNCS 0x989680 ;  /* 0x009896800000895d */ /* 0x002fea0003900000 */
[----:B------:R-:W1:Y:S02]  /*6870*/  @!P0 SYNCS.PHASECHK.TRANS64 P0, [R9+URZ], R4 ;  /* 0x00000004090085a7 */ /* 0x000e64000800007f */
[----:B-1----:R-:W-:Y:S05]  /*6880*/  @!P0 BRA `(.L_x_128) ;  /* 0xfffffffc00f08947 */ /* 0x002fea000383ffff */
[----:B------:R-:W-:Y:S05]  /*6890*/  BRA `(.L_x_151) ;  /* 0xfffffff400cc7947 */ /* 0x000fea000383ffff */
.L_x_129:
[----:B0-----:R0:W1:Y:S02]  /*68a0*/  SYNCS.PHASECHK.TRANS64.TRYWAIT P0, [R6+URZ], R5 ;  /* 0x00000005060075a7 */ /* 0x001064000800017f */
[----:B-1----:R-:W-:Y:S05]  /*68b0*/  @!P0 NANOSLEEP.SYNCS 0x989680 ;  /* 0x009896800000895d */ /* 0x002fea0003900000 */
[----:B------:R-:W1:Y:S02]  /*68c0*/  @!P0 SYNCS.PHASECHK.TRANS64 P0, [R6+URZ], R5 ;  /* 0x00000005060085a7 */ /* 0x000e64000800007f */
[----:B-1----:R-:W-:Y:S05]  /*68d0*/  @!P0 BRA `(.L_x_129) ;  /* 0xfffffffc00f08947 */ /* 0x002fea000383ffff */
[----:B------:R-:W-:Y:S05]  /*68e0*/  BRA `(.L_x_152) ;  /* 0xfffffff400dc7947 */ /* 0x000fea000383ffff */
.L_x_130:
[----:B0-----:R0:W1:Y:S02]  /*68f0*/  SYNCS.PHASECHK.TRANS64.TRYWAIT P0, [R9+URZ], R4 ;  /* 0x00000004090075a7 */ /* 0x001064000800017f */
[----:B-1----:R-:W-:Y:S05]  /*6900*/  @!P0 NANOSLEEP.SYNCS 0x989680 ;  /* 0x009896800000895d */ /* 0x002fea0003900000 */
[----:B------:R-:W1:Y:S02]  /*6910*/  @!P0 SYNCS.PHASECHK.TRANS64 P0, [R9+URZ], R4 ;  /* 0x00000004090085a7 */ /* 0x000e64000800007f */
[----:B-1----:R-:W-:Y:S05]  /*6920*/  @!P0 BRA `(.L_x_130) ;  /* 0xfffffffc00f08947 */ /* 0x002fea000383ffff */
[----:B------:R-:W-:Y:S05]  /*6930*/  BRA `(.L_x_153) ;  /* 0xfffffff400ec7947 */ /* 0x000fea000383ffff */
.L_x_131:
[----:B0-----:R0:W1:Y:S02]  /*6940*/  SYNCS.PHASECHK.TRANS64.TRYWAIT P0, [R6+URZ], R5 ;  /* 0x00000005060075a7 */ /* 0x001064000800017f */
[----:B-1----:R-:W-:Y:S05]  /*6950*/  @!P0 NANOSLEEP.SYNCS 0x989680 ;  /* 0x009896800000895d */ /* 0x002fea0003900000 */
[----:B------:R-:W1:Y:S02]  /*6960*/  @!P0 SYNCS.PHASECHK.TRANS64 P0, [R6+URZ], R5 ;  /* 0x00000005060085a7 */ /* 0x000e64000800007f */
[----:B-1----:R-:W-:Y:S05]  /*6970*/  @!P0 BRA `(.L_x_131) ;  /* 0xfffffffc00f08947 */ /* 0x002fea000383ffff */
[----:B------:R-:W-:Y:S05]  /*6980*/  BRA `(.L_x_154) ;  /* 0xfffffff400fc7947 */ /* 0x000fea000383ffff */
.L_x_132:
[----:B0-----:R0:W1:Y:S02]  /*6990*/  SYNCS.PHASECHK.TRANS64.TRYWAIT P0, [R9+URZ], R4 ;  /* 0x00000004090075a7 */ /* 0x001064000800017f */
[----:B-1----:R-:W-:Y:S05]  /*69a0*/  @!P0 NANOSLEEP.SYNCS 0x989680 ;  /* 0x009896800000895d */ /* 0x002fea0003900000 */
[----:B------:R-:W1:Y:S02]  /*69b0*/  @!P0 SYNCS.PHASECHK.TRANS64 P0, [R9+URZ], R4 ;  /* 0x00000004090085a7 */ /* 0x000e64000800007f */
[----:B-1----:R-:W-:Y:S05]  /*69c0*/  @!P0 BRA `(.L_x_132) ;  /* 0xfffffffc00f08947 */ /* 0x002fea000383ffff */
[----:B------:R-:W-:Y:S05]  /*69d0*/  BRA `(.L_x_155) ;  /* 0xfffffff8000c7947 */ /* 0x000fea000383ffff */
.L_x_133:
[----:B0-----:R0:W1:Y:S02]  /*69e0*/  SYNCS.PHASECHK.TRANS64.TRYWAIT P0, [R6+URZ], R5 ;  /* 0x00000005060075a7 */ /* 0x001064000800017f */
[----:B-1----:R-:W-:Y:S05]  /*69f0*/  @!P0 NANOSLEEP.SYNCS 0x989680 ;  /* 0x009896800000895d */ /* 0x002fea0003900000 */
[----:B------:R-:W1:Y:S02]  /*6a00*/  @!P0 SYNCS.PHASECHK.TRANS64 P0, [R6+URZ], R5 ;  /* 0x00000005060085a7 */ /* 0x000e64000800007f */
[----:B-1----:R-:W-:Y:S05]  /*6a10*/  @!P0 BRA `(.L_x_133) ;  /* 0xfffffffc00f08947 */ /* 0x002fea000383ffff */
[----:B------:R-:W-:Y:S05]  /*6a20*/  BRA `(.L_x_156) ;  /* 0xfffffff8001c7947 */ /* 0x000fea000383ffff */
.L_x_134:
[----:B0-----:R0:W1:Y:S02]  /*6a30*/  SYNCS.PHASECHK.TRANS64.TRYWAIT P0, [R9+URZ], R4 ;  /* 0x00000004090075a7 */ /* 0x001064000800017f */
[----:B-1----:R-:W-:Y:S05]  /*6a40*/  @!P0 NANOSLEEP.SYNCS 0x989680 ;  /* 0x009896800000895d */ /* 0x002fea0003900000 */
[----:B------:R-:W1:Y:S02]  /*6a50*/  @!P0 SYNCS.PHASECHK.TRANS64 P0, [R9+URZ], R4 ;  /* 0x00000004090085a7 */ /* 0x000e64000800007f */
[----:B-1----:R-:W-:Y:S05]  /*6a60*/  @!P0 BRA `(.L_x_134) ;  /* 0xfffffffc00f08947 */ /* 0x002fea000383ffff */
[----:B------:R-:W-:Y:S05]  /*6a70*/  BRA `(.L_x_157) ;  /* 0xfffffff8002c7947 */ /* 0x000fea000383ffff */
.L_x_135:
[----:B-1----:R1:W2:Y:S02]  /*6a80*/  SYNCS.PHASECHK.TRANS64.TRYWAIT P0, [R6+URZ], R5 ;  /* 0x00000005060075a7 */ /* 0x0022a4000800017f */
[----:B--2---:R-:W-:Y:S05]  /*6a90*/  @!P0 NANOSLEEP.SYNCS 0x989680 ;  /* 0x009896800000895d */ /* 0x004fea0003900000 */
[----:B------:R-:W2:Y:S02]  /*6aa0*/  @!P0 SYNCS.PHASECHK.TRANS64 P0, [R6+URZ], R5 ;  /* 0x00000005060085a7 */ /* 0x000ea4000800007f */
[----:B--2---:R-:W-:Y:S05]  /*6ab0*/  @!P0 BRA `(.L_x_135) ;  /* 0xfffffffc00f08947 */ /* 0x004fea000383ffff */
[----:B------:R-:W-:Y:S05]  /*6ac0*/  BRA `(.L_x_158) ;  /* 0xfffffff800347947 */ /* 0x000fea000383ffff */
.L_x_159:
[----:B------:R-:W-:-:S00]  /*6ad0*/  BRA `(.L_x_159) ;  /* 0xfffffffc00fc7947 */ /* 0x000fc0000383ffff */
[----:B------:R-:W-:-:S00]  /*6ae0*/  NOP ;  /* 0x0000000000007918 */ /* 0x000fc00000000000 */
        /* <DEDUP_REMOVED lines=9> */
.L_x_160:


//--------------------- .nv.global.init           --------------------------
	.section	.nv.global.init,"aw",@progbits
.nv.global.init:
	.type		$str$22,@object
	.size		$str$22,($str$23 - $str$22)
$str$22:
        /*0000*/ 	.byte	0x6b, 0x5f, 0x74, 0x69, 0x6c, 0x65, 0x5f, 0x63, 0x6f, 0x75, 0x6e, 0x74, 0x20, 0x3e, 0x3d, 0x20
        /*0010*/ 	.byte	0x31, 0x00
	.type		$str$23,@object
	.size		$str$23,(__unnamed_1 - $str$23)
$str$23:
        /*0012*/ 	.byte	0x2f, 0x74, 0x6d, 0x70, 0x2f, 0x63, 0x75, 0x74, 0x6c, 0x61, 0x73, 0x73, 0x5f, 0x73, 0x77, 0x65
        /*0022*/ 	.byte	0x65, 0x70, 0x5f, 0x73, 0x72, 0x63, 0x2f, 0x69, 0x6e, 0x63, 0x6c, 0x75, 0x64, 0x65, 0x2f, 0x63
        /*0032*/ 	.byte	0x75, 0x74, 0x6c, 0x61, 0x73, 0x73, 0x2f, 0x67, 0x65, 0x6d, 0x6d, 0x2f, 0x63, 0x6f, 0x6c, 0x6c
        /*0042*/ 	.byte	0x65, 0x63, 0x74, 0x69, 0x76, 0x65, 0x2f, 0x73, 0x6d, 0x39, 0x30, 0x5f, 0x6d, 0x6d, 0x61, 0x5f
        /*0052*/ 	.byte	0x74, 0x6d, 0x61, 0x5f, 0x67, 0x6d, 0x6d, 0x61, 0x5f, 0x73, 0x73, 0x5f, 0x77, 0x61, 0x72, 0x70
        /*0062*/ 	.byte	0x73, 0x70, 0x65, 0x63, 0x69, 0x61, 0x6c, 0x69, 0x7a, 0x65, 0x64, 0x2e, 0x68, 0x70, 0x70, 0x00
	.type		__unnamed_1,@object
	.size		__unnamed_1,(.L_0 - __unnamed_1)
__unnamed_1:
        /*0072*/ 	.byte	0x76, 0x6f, 0x69, 0x64, 0x20, 0x63, 0x75, 0x74, 0x6c, 0x61, 0x73, 0x73, 0x3a, 0x3a, 0x67, 0x65
        /* <DEDUP_REMOVED lines=180> */
        /*0bc2*/ 	.byte	0x64, 0x65, 0x6e, 0x74, 0x69, 0x74, 0x79, 0x5d, 0x00
.L_0:


//--------------------- .nv.shared._ZN7cutlass13device_kernelINS_4gemm6kernel13GemmUniversalIN4cute5tupleIJiiiiEEENS1_10collective13CollectiveMmaINS1_34MainloopSm90TmaGmmaWarpSpecializedILi14ENS5_IJNS4_1CILi2EEENSA_ILi1EEESC_EEENS1_32KernelTmaWarpSpecializedPingpongEEENS5_IJNSA_ILi64EEESG_SG_EEENS_10bfloat16_tENS5_IJlSC_lEEESI_SJ_NS4_8TiledMMAINS4_8MMA_AtomIJNS4_4SM904GMMA27MMA_64x64x16_F32BF16BF16_SSILNSN_5MajorE0ELSP_0ELNSN_7ScaleInE1ELSQ_1EEEEEENS4_6LayoutINS5_IJSC_SC_SC_EEENS5_IJNSA_ILi0EEESV_SV_EEEEENS5_IJNS4_10UnderscoreESY_SY_EEEEENS4_13SM90_TMA_LOADENS4_14ComposedLayoutINS4_7SwizzleILi3ELi4ELi3EEENS4_18smem_ptr_flag_bitsILi16EEENST_INS5_IJNSA_ILi8EEESG_EEENS5_IJSG_SC_EEEEEEEvNS4_8identityENS4_23SM90_TMA_LOAD_MULTICASTES1B_vS1C_EENS_8epilogue10collective6detail29Sm90TmaWarpSpecializedAdapterINS1G_15DefaultEpilogueISI_SJ_SJ_NS1F_6thread17LinearCombinationISI_Li1EffLNS1K_9ScaleType4KindE0ELNS_15FloatRoundStyleE2ESI_EENS1_15EpilogueDefaultEEEEEvvEEEEvNT_6ParamsE --------------------------
	.section	.nv.shared._ZN7cutlass13device_kernelINS_4gemm6kernel13GemmUniversalIN4cute5tupleIJiiiiEEENS1_10collective13CollectiveMmaINS1_34MainloopSm90TmaGmmaWarpSpecializedILi14ENS5_IJNS4_1CILi2EEENSA_ILi1EEESC_EEENS1_32KernelTmaWarpSpecializedPingpongEEENS5_IJNSA_ILi64EEESG_SG_EEENS_10bfloat16_tENS5_IJlSC_lEEESI_SJ_NS4_8TiledMMAINS4_8MMA_AtomIJNS4_4SM904GMMA27MMA_64x64x16_F32BF16BF16_SSILNSN_5MajorE0ELSP_0ELNSN_7ScaleInE1ELSQ_1EEEEEENS4_6LayoutINS5_IJSC_SC_SC_EEENS5_IJNSA_ILi0EEESV_SV_EEEEENS5_IJNS4_10UnderscoreESY_SY_EEEEENS4_13SM90_TMA_LOADENS4_14ComposedLayoutINS4_7SwizzleILi3ELi4ELi3EEENS4_18smem_ptr_flag_bitsILi16EEENST_INS5_IJNSA_ILi8EEESG_EEENS5_IJSG_SC_EEEEEEEvNS4_8identityENS4_23SM90_TMA_LOAD_MULTICASTES1B_vS1C_EENS_8epilogue10collective6detail29Sm90TmaWarpSpecializedAdapterINS1G_15DefaultEpilogueISI_SJ_SJ_NS1F_6thread17LinearCombinationISI_Li1EffLNS1K_9ScaleType4KindE0ELNS_15FloatRoundStyleE2ESI_EENS1_15EpilogueDefaultEEEEEvvEEEEvNT_6ParamsE,"aw",@nobits
	.sectionflags	@""
	.align	16
	.zero		1024


//--------------------- .nv.shared.reserved.0     --------------------------
	.section	.nv.shared.reserved.0,"aw",@nobits
	.weak		__nv_reservedSMEM_offset_0_alias
	.size		__nv_reservedSMEM_offset_0_alias, 0, 0
	.other		__nv_reservedSMEM_offset_0_alias,@"STO_CUDA_RESERVED_SHARED STV_DEFAULT"
__nv_reservedSMEM_offset_0_alias:
	.zero		0


//--------------------- .nv.global                --------------------------
	.section	.nv.global,"aw",@nobits
.nv.global:
	.type		_ZN39_INTERNAL_cb216c70_4_k_cu_55f2459a_33624cute1_E,@object
	.size		_ZN39_INTERNAL_cb216c70_4_k_cu_55f2459a_33624cute1_E,(_ZN39_INTERNAL_cb216c70_4_k_cu_55f2459a_33624cuda3std3__45__cpo6cbeginE - _ZN39_INTERNAL_cb216c70_4_k_cu_55f2459a_33624cute1_E)
_ZN39_INTERNAL_cb216c70_4_k_cu_55f2459a_33624cute1_E:
	.zero		1
	.type		_ZN39_INTERNAL_cb216c70_4_k_cu_55f2459a_33624cuda3std3__45__cpo6cbeginE,@object
	.size		_ZN39_INTERNAL_cb216c70_4_k_cu_55f2459a_33624cuda3std3__45__cpo6cbeginE,(_ZN39_INTERNAL_cb216c70_4_k_cu_55f2459a_33624cuda3std3__48in_placeE - _ZN39_INTERNAL_cb216c70_4_k_cu_55f2459a_33624cuda3std3__45__cpo6cbeginE)
_ZN39_INTERNAL_cb216c70_4_k_cu_55f2459a_33624cuda3std3__45__cpo6cbeginE:
	.zero		1
	.type		_ZN39_INTERNAL_cb216c70_4_k_cu_55f2459a_33624cuda3std3__48in_placeE,@object
	.size		_ZN39_INTERNAL_cb216c70_4_k_cu_55f2459a_33624cuda3std3__48in_placeE,(_ZN39_INTERNAL_cb216c70_4_k_cu_55f2459a_33624cuda3std6ranges3__45__cpo9iter_moveE - _ZN39_INTERNAL_cb216c70_4_k_cu_55f2459a_33624cuda3std3__48in_placeE)
_ZN39_INTERNAL_cb216c70_4_k_cu_55f2459a_33624cuda3std3__48in_placeE:
	.zero		1
	.type		_ZN39_INTERNAL_cb216c70_4_k_cu_55f2459a_33624cuda3std6ranges3__45__cpo9iter_moveE,@object
	.size		_ZN39_INTERNAL_cb216c70_4_k_cu_55f2459a_33624cuda3std6ranges3__45__cpo9iter_moveE,(_ZN39_INTERNAL_cb216c70_4_k_cu_55f2459a_33624cuda3std3__45__cpo5beginE - _ZN39_INTERNAL_cb216c70_4_k_cu_55f2459a_33624cuda3std6ranges3__45__cpo9iter_moveE)
_ZN39_INTERNAL_cb216c70_4_k_cu_55f2459a_33624cuda3std6ranges3__45__cpo9iter_moveE:
	.zero		1
	.type		_ZN39_INTERNAL_cb216c70_4_k_cu_55f2459a_33624cuda3std3__45__cpo5beginE,@object
	.size		_ZN39_INTERNAL_cb216c70_4_k_cu_55f2459a_33624cuda3std3__45__cpo5beginE,(_ZN39_INTERNAL_cb216c70_4_k_cu_55f2459a_33624cuda3std3__441_GLOBAL__N__cb216c70_4_k_cu_55f2459a_33626ignoreE - _ZN39_INTERNAL_cb216c70_4_k_cu_55f2459a_33624cuda3std3__45__cpo5beginE)
_ZN39_INTERNAL_cb216c70_4_k_cu_55f2459a_33624cuda3std3__45__cpo5beginE:
	.zero		1
	.type		_ZN39_INTERNAL_cb216c70_4_k_cu_55f2459a_33624cuda3std3__441_GLOBAL__N__cb216c70_4_k_cu_55f2459a_33626ignoreE,@object
	.size		_ZN39_INTERNAL_cb216c70_4_k_cu_55f2459a_33624cuda3std3__441_GLOBAL__N__cb216c70_4_k_cu_55f2459a_33626ignoreE,(_ZN39_INTERNAL_cb216c70_4_k_cu_55f2459a_33624cute7productE - _ZN39_INTERNAL_cb216c70_4_k_cu_55f2459a_33624cuda3std3__441_GLOBAL__N__cb216c70_4_k_cu_55f2459a_33626ignoreE)
_ZN39_INTERNAL_cb216c70_4_k_cu_55f2459a_33624cuda3std3__441_GLOBAL__N__cb216c70_4_k_cu_55f2459a_33626ignoreE:
	.zero		1
	.type		_ZN39_INTERNAL_cb216c70_4_k_cu_55f2459a_33624cute7productE,@object
	.size		_ZN39_INTERNAL_cb216c70_4_k_cu_55f2459a_33624cute7productE,(_ZN39_INTERNAL_cb216c70_4_k_cu_55f2459a_33624cuda3std3__45__cpo3endE - _ZN39_INTERNAL_cb216c70_4_k_cu_55f2459a_33624cute7productE)
_ZN39_INTERNAL_cb216c70_4_k_cu_55f2459a_33624cute7productE:
	.zero		1
	.type		_ZN39_INTERNAL_cb216c70_4_k_cu_55f2459a_33624cuda3std3__45__cpo3endE,@object
	.size		_ZN39_INTERNAL_cb216c70_4_k_cu_55f2459a_33624cuda3std3__45__cpo3endE,(_ZN39_INTERNAL_cb216c70_4_k_cu_55f2459a_33624cuda3std3__419piecewise_constructE - _ZN39_INTERNAL_cb216c70_4_k_cu_55f2459a_33624cuda3std3__45__cpo3endE)
_ZN39_INTERNAL_cb216c70_4_k_cu_55f2459a_33624cuda3std3__45__cpo3endE:
	.zero		1
	.type		_ZN39_INTERNAL_cb216c70_4_k_cu_55f2459a_33624cuda3std3__419piecewise_constructE,@object
	.size		_ZN39_INTERNAL_cb216c70_4_k_cu_55f2459a_33624cuda3std3__419piecewise_constructE,(_ZN39_INTERNAL_cb216c70_4_k_cu_55f2459a_33624cuda3std3__45__cpo4cendE - _ZN39_INTERNAL_cb216c70_4_k_cu_55f2459a_33624cuda3std3__419piecewise_constructE)
_ZN39_INTERNAL_cb216c70_4_k_cu_55f2459a_33624cuda3std3__419piecewise_constructE:
	.zero		1
	.type		_ZN39_INTERNAL_cb216c70_4_k_cu_55f2459a_33624cuda3std3__45__cpo4cendE,@object
	.size		_ZN39_INTERNAL_cb216c70_4_k_cu_55f2459a_33624cuda3std3__45__cpo4cendE,(_ZN39_INTERNAL_cb216c70_4_k_cu_55f2459a_33624cuda3std6ranges3__45__cpo4swapE - _ZN39_INTERNAL_cb216c70_4_k_cu_55f2459a_33624cuda3std3__45__cpo4cendE)
_ZN39_INTERNAL_cb216c70_4_k_cu_55f2459a_33624cuda3std3__45__cpo4cendE:
	.zero		1
	.type		_ZN39_INTERNAL_cb216c70_4_k_cu_55f2459a_33624cuda3std6ranges3__45__cpo4swapE,@object
	.size		_ZN39_INTERNAL_cb216c70_4_k_cu_55f2459a_33624cuda3std6ranges3__45__cpo4swapE,(.L_8 - _ZN39_INTERNAL_cb216c70_4_k_cu_55f2459a_33624cuda3std6ranges3__45__cpo4swapE)
_ZN39_INTERNAL_cb216c70_4_k_cu_55f2459a_33624cuda3std6ranges3__45__cpo4swapE:
	.zero		1
.L_8:


//--------------------- .nv.constant0._ZN7cutlass13device_kernelINS_4gemm6kernel13GemmUniversalIN4cute5tupleIJiiiiEEENS1_10collective13CollectiveMmaINS1_34MainloopSm90TmaGmmaWarpSpecializedILi14ENS5_IJNS4_1CILi2EEENSA_ILi1EEESC_EEENS1_32KernelTmaWarpSpecializedPingpongEEENS5_IJNSA_ILi64EEESG_SG_EEENS_10bfloat16_tENS5_IJlSC_lEEESI_SJ_NS4_8TiledMMAINS4_8MMA_AtomIJNS4_4SM904GMMA27MMA_64x64x16_F32BF16BF16_SSILNSN_5MajorE0ELSP_0ELNSN_7ScaleInE1ELSQ_1EEEEEENS4_6LayoutINS5_IJSC_SC_SC_EEENS5_IJNSA_ILi0EEESV_SV_EEEEENS5_IJNS4_10UnderscoreESY_SY_EEEEENS4_13SM90_TMA_LOADENS4_14ComposedLayoutINS4_7SwizzleILi3ELi4ELi3EEENS4_18smem_ptr_flag_bitsILi16EEENST_INS5_IJNSA_ILi8EEESG_EEENS5_IJSG_SC_EEEEEEEvNS4_8identityENS4_23SM90_TMA_LOAD_MULTICASTES1B_vS1C_EENS_8epilogue10collective6detail29Sm90TmaWarpSpecializedAdapterINS1G_15DefaultEpilogueISI_SJ_SJ_NS1F_6thread17LinearCombinationISI_Li1EffLNS1K_9ScaleType4KindE0ELNS_15FloatRoundStyleE2ESI_EENS1_15EpilogueDefaultEEEEEvvEEEEvNT_6ParamsE --------------------------
	.section	.nv.constant0._ZN7cutlass13device_kernelINS_4gemm6kernel13GemmUniversalIN4cute5tupleIJiiiiEEENS1_10collective13CollectiveMmaINS1_34MainloopSm90TmaGmmaWarpSpecializedILi14ENS5_IJNS4_1CILi2EEENSA_ILi1EEESC_EEENS1_32KernelTmaWarpSpecializedPingpongEEENS5_IJNSA_ILi64EEESG_SG_EEENS_10bfloat16_tENS5_IJlSC_lEEESI_SJ_NS4_8TiledMMAINS4_8MMA_AtomIJNS4_4SM904GMMA27MMA_64x64x16_F32BF16BF16_SSILNSN_5MajorE0ELSP_0ELNSN_7ScaleInE1ELSQ_1EEEEEENS4_6LayoutINS5_IJSC_SC_SC_EEENS5_IJNSA_ILi0EEESV_SV_EEEEENS5_IJNS4_10UnderscoreESY_SY_EEEEENS4_13SM90_TMA_LOADENS4_14ComposedLayoutINS4_7SwizzleILi3ELi4ELi3EEENS4_18smem_ptr_flag_bitsILi16EEENST_INS5_IJNSA_ILi8EEESG_EEENS5_IJSG_SC_EEEEEEEvNS4_8identityENS4_23SM90_TMA_LOAD_MULTICASTES1B_vS1C_EENS_8epilogue10collective6detail29Sm90TmaWarpSpecializedAdapterINS1G_15DefaultEpilogueISI_SJ_SJ_NS1F_6thread17LinearCombinationISI_Li1EffLNS1K_9ScaleType4KindE0ELNS_15FloatRoundStyleE2ESI_EENS1_15EpilogueDefaultEEEEEvvEEEEvNT_6ParamsE,"a",@progbits
	.sectionflags	@""
	.align	4
.nv.constant0._ZN7cutlass13device_kernelINS_4gemm6kernel13GemmUniversalIN4cute5tupleIJiiiiEEENS1_10collective13CollectiveMmaINS1_34MainloopSm90TmaGmmaWarpSpecializedILi14ENS5_IJNS4_1CILi2EEENSA_ILi1EEESC_EEENS1_32KernelTmaWarpSpecializedPingpongEEENS5_IJNSA_ILi64EEESG_SG_EEENS_10bfloat16_tENS5_IJlSC_lEEESI_SJ_NS4_8TiledMMAINS4_8MMA_AtomIJNS4_4SM904GMMA27MMA_64x64x16_F32BF16BF16_SSILNSN_5MajorE0ELSP_0ELNSN_7ScaleInE1ELSQ_1EEEEEENS4_6LayoutINS5_IJSC_SC_SC_EEENS5_IJNSA_ILi0EEESV_SV_EEEEENS5_IJNS4_10UnderscoreESY_SY_EEEEENS4_13SM90_TMA_LOADENS4_14ComposedLayoutINS4_7SwizzleILi3ELi4ELi3EEENS4_18smem_ptr_flag_bitsILi16EEENST_INS5_IJNSA_ILi8EEESG_EEENS5_IJSG_SC_EEEEEEEvNS4_8identityENS4_23SM90_TMA_LOAD_MULTICASTES1B_vS1C_EENS_8epilogue10collective6detail29Sm90TmaWarpSpecializedAdapterINS1G_15DefaultEpilogueISI_SJ_SJ_NS1F_6thread17LinearCombinationISI_Li1EffLNS1K_9ScaleType4KindE0ELNS_15FloatRoundStyleE2ESI_EENS1_15EpilogueDefaultEEEEEvvEEEEvNT_6ParamsE:
	.zero		1664


//--------------------- SYMBOLS --------------------------

	.type		.nv.reservedSmem.offset0,@object
	.size		.nv.reservedSmem.offset0,0x4
	.type		__assertfail,@function
